	.target	sm_90a

	.elftype	@"ET_EXEC"


//--------------------- .note.nv.tkinfo           --------------------------
	.section	.note.nv.tkinfo,"",@"SHT_NOTE"
	.sectionflags	@"SHF_NOTE_NV_TKINFO"
	.tkinfo
        /*0018*/ 	.word	0x00000002
        /*0030*/ 	.string	""
        /*0030*/ 	.string	"ptxas"
        /*0030*/ 	.string	"Cuda compilation tools, release 13.0, V13.0.88"
        /*0030*/ 	.string	"Build cuda_13.0.r13.0/compiler.36424714_0"
        /*0030*/ 	.string	"-arch sm_90a -m 64 "



//--------------------- .note.nv.cuinfo           --------------------------
	.section	.note.nv.cuinfo,"",@"SHT_NOTE"
	.sectionflags	@"SHF_NOTE_NV_CUINFO"
        /*0018*/ 	.short	0x0002
        /*001a*/ 	.short	0x005a
        /*001c*/ 	.short	0x0082
	.zero		2


//--------------------- .nv.info                  --------------------------
	.section	.nv.info,"",@"SHT_CUDA_INFO"
	.align	4


	//----- nvinfo : EIATTR_REGCOUNT
	.align		4
        /*0000*/ 	.byte	0x04, 0x2f
        /*0002*/ 	.short	(.L_15 - .L_14)
	.align		4
.L_14:
        /*0004*/ 	.word	index@(_ZN7cutlass13device_kernelINS_4gemm6kernel13GemmUniversalIN4cute5tupleIJiiiiEEENS1_10collective13CollectiveMmaINS1_34MainloopSm90TmaGmmaWarpSpecializedILi5ENS5_IJNS4_1CILi1EEESB_SB_EEENS1_35KernelTmaWarpSpecializedCooperativeEEENS5_IJNSA_ILi512EEENSA_ILi96EEENSA_ILi64EEEEEEaNS5_IJlSB_lEEEaSJ_NS4_8TiledMMAINS4_8MMA_AtomIJNS4_4SM904GMMA26MMA_64x96x32_S32S8S8_SS_TNEEEENS4_6LayoutINS5_IJNSA_ILi2EEESB_SB_EEENS5_IJSB_NSA_ILi0EEEST_EEEEENS5_IJNS4_10UnderscoreESW_SW_EEEEENS4_13SM90_TMA_LOADENS4_14ComposedLayoutINS4_7SwizzleILi2ELi4ELi3EEENS4_18smem_ptr_flag_bitsILi8EEENSQ_INS5_IJNSA_ILi8EEESH_EEENS5_IJSH_SB_EEEEEEEvNS4_8identityESZ_S19_vS1A_EENS_8epilogue10collective6detail29Sm90TmaWarpSpecializedAdapterINS1D_15DefaultEpilogueIaSJ_SJ_NS1C_6thread17LinearCombinationIaLi1EiiLNS1H_9ScaleType4KindE0ELNS_15FloatRoundStyleE2EaEENS1_15EpilogueDefaultEEEEEvvEEEEvNT_6ParamsE)
        /*0008*/ 	.word	0x000000a8


	//----- nvinfo : EIATTR_FRAME_SIZE
	.align		4
.L_15:
        /*000c*/ 	.byte	0x04, 0x11
        /*000e*/ 	.short	(.L_17 - .L_16)
	.align		4
.L_16:
        /*0010*/ 	.word	index@(_ZN7cutlass13device_kernelINS_4gemm6kernel13GemmUniversalIN4cute5tupleIJiiiiEEENS1_10collective13CollectiveMmaINS1_34MainloopSm90TmaGmmaWarpSpecializedILi5ENS5_IJNS4_1CILi1EEESB_SB_EEENS1_35KernelTmaWarpSpecializedCooperativeEEENS5_IJNSA_ILi512EEENSA_ILi96EEENSA_ILi64EEEEEEaNS5_IJlSB_lEEEaSJ_NS4_8TiledMMAINS4_8MMA_AtomIJNS4_4SM904GMMA26MMA_64x96x32_S32S8S8_SS_TNEEEENS4_6LayoutINS5_IJNSA_ILi2EEESB_SB_EEENS5_IJSB_NSA_ILi0EEEST_EEEEENS5_IJNS4_10UnderscoreESW_SW_EEEEENS4_13SM90_TMA_LOADENS4_14ComposedLayoutINS4_7SwizzleILi2ELi4ELi3EEENS4_18smem_ptr_flag_bitsILi8EEENSQ_INS5_IJNSA_ILi8EEESH_EEENS5_IJSH_SB_EEEEEEEvNS4_8identityESZ_S19_vS1A_EENS_8epilogue10collective6detail29Sm90TmaWarpSpecializedAdapterINS1D_15DefaultEpilogueIaSJ_SJ_NS1C_6thread17LinearCombinationIaLi1EiiLNS1H_9ScaleType4KindE0ELNS_15FloatRoundStyleE2EaEENS1_15EpilogueDefaultEEEEEvvEEEEvNT_6ParamsE)
        /*0014*/ 	.word	0x00000000


	//----- nvinfo : EIATTR_MIN_STACK_SIZE
	.align		4
.L_17:
        /*0018*/ 	.byte	0x04, 0x12
        /*001a*/ 	.short	(.L_19 - .L_18)
	.align		4
.L_18:
        /*001c*/ 	.word	index@(_ZN7cutlass13device_kernelINS_4gemm6kernel13GemmUniversalIN4cute5tupleIJiiiiEEENS1_10collective13CollectiveMmaINS1_34MainloopSm90TmaGmmaWarpSpecializedILi5ENS5_IJNS4_1CILi1EEESB_SB_EEENS1_35KernelTmaWarpSpecializedCooperativeEEENS5_IJNSA_ILi512EEENSA_ILi96EEENSA_ILi64EEEEEEaNS5_IJlSB_lEEEaSJ_NS4_8TiledMMAINS4_8MMA_AtomIJNS4_4SM904GMMA26MMA_64x96x32_S32S8S8_SS_TNEEEENS4_6LayoutINS5_IJNSA_ILi2EEESB_SB_EEENS5_IJSB_NSA_ILi0EEEST_EEEEENS5_IJNS4_10UnderscoreESW_SW_EEEEENS4_13SM90_TMA_LOADENS4_14ComposedLayoutINS4_7SwizzleILi2ELi4ELi3EEENS4_18smem_ptr_flag_bitsILi8EEENSQ_INS5_IJNSA_ILi8EEESH_EEENS5_IJSH_SB_EEEEEEEvNS4_8identityESZ_S19_vS1A_EENS_8epilogue10collective6detail29Sm90TmaWarpSpecializedAdapterINS1D_15DefaultEpilogueIaSJ_SJ_NS1C_6thread17LinearCombinationIaLi1EiiLNS1H_9ScaleType4KindE0ELNS_15FloatRoundStyleE2EaEENS1_15EpilogueDefaultEEEEEvvEEEEvNT_6ParamsE)
        /*0020*/ 	.word	0x00000000
.L_19:


//--------------------- .nv.compat                --------------------------
	.section	.nv.compat,"",@"SHT_CUDA_COMPAT_INFO"
	.align	4
        /*0000*/ 	.byte	0x02, 0x09, 0x01, 0x00, 0x02, 0x02, 0x04, 0x00, 0x02, 0x05, 0x05, 0x00, 0x03, 0x07, 0x01, 0x01
        /*0010*/ 	.byte	0x02, 0x03, 0x01, 0x00, 0x02, 0x06, 0x01, 0x00, 0x04, 0x0b, 0x08, 0x00, 0x00, 0x00, 0x00, 0x00
        /*0020*/ 	.byte	0x00, 0x00, 0x00, 0x00


//--------------------- .nv.info._ZN7cutlass13device_kernelINS_4gemm6kernel13GemmUniversalIN4cute5tupleIJiiiiEEENS1_10collective13CollectiveMmaINS1_34MainloopSm90TmaGmmaWarpSpecializedILi5ENS5_IJNS4_1CILi1EEESB_SB_EEENS1_35KernelTmaWarpSpecializedCooperativeEEENS5_IJNSA_ILi512EEENSA_ILi96EEENSA_ILi64EEEEEEaNS5_IJlSB_lEEEaSJ_NS4_8TiledMMAINS4_8MMA_AtomIJNS4_4SM904GMMA26MMA_64x96x32_S32S8S8_SS_TNEEEENS4_6LayoutINS5_IJNSA_ILi2EEESB_SB_EEENS5_IJSB_NSA_ILi0EEEST_EEEEENS5_IJNS4_10UnderscoreESW_SW_EEEEENS4_13SM90_TMA_LOADENS4_14ComposedLayoutINS4_7SwizzleILi2ELi4ELi3EEENS4_18smem_ptr_flag_bitsILi8EEENSQ_INS5_IJNSA_ILi8EEESH_EEENS5_IJSH_SB_EEEEEEEvNS4_8identityESZ_S19_vS1A_EENS_8epilogue10collective6detail29Sm90TmaWarpSpecializedAdapterINS1D_15DefaultEpilogueIaSJ_SJ_NS1C_6thread17LinearCombinationIaLi1EiiLNS1H_9ScaleType4KindE0ELNS_15FloatRoundStyleE2EaEENS1_15EpilogueDefaultEEEEEvvEEEEvNT_6ParamsE --------------------------
	.section	.nv.info._ZN7cutlass13device_kernelINS_4gemm6kernel13GemmUniversalIN4cute5tupleIJiiiiEEENS1_10collective13CollectiveMmaINS1_34MainloopSm90TmaGmmaWarpSpecializedILi5ENS5_IJNS4_1CILi1EEESB_SB_EEENS1_35KernelTmaWarpSpecializedCooperativeEEENS5_IJNSA_ILi512EEENSA_ILi96EEENSA_ILi64EEEEEEaNS5_IJlSB_lEEEaSJ_NS4_8TiledMMAINS4_8MMA_AtomIJNS4_4SM904GMMA26MMA_64x96x32_S32S8S8_SS_TNEEEENS4_6LayoutINS5_IJNSA_ILi2EEESB_SB_EEENS5_IJSB_NSA_ILi0EEEST_EEEEENS5_IJNS4_10UnderscoreESW_SW_EEEEENS4_13SM90_TMA_LOADENS4_14ComposedLayoutINS4_7SwizzleILi2ELi4ELi3EEENS4_18smem_ptr_flag_bitsILi8EEENSQ_INS5_IJNSA_ILi8EEESH_EEENS5_IJSH_SB_EEEEEEEvNS4_8identityESZ_S19_vS1A_EENS_8epilogue10collective6detail29Sm90TmaWarpSpecializedAdapterINS1D_15DefaultEpilogueIaSJ_SJ_NS1C_6thread17LinearCombinationIaLi1EiiLNS1H_9ScaleType4KindE0ELNS_15FloatRoundStyleE2EaEENS1_15EpilogueDefaultEEEEEvvEEEEvNT_6ParamsE,"",@"SHT_CUDA_INFO"
	.sectionflags	@""
	.align	4


	//----- nvinfo : EIATTR_CUDA_API_VERSION
	.align		4
        /*0000*/ 	.byte	0x04, 0x37
        /*0002*/ 	.short	(.L_21 - .L_20)
.L_20:
        /*0004*/ 	.word	0x00000082


	//----- nvinfo : EIATTR_KPARAM_INFO
	.align		4
.L_21:
        /*0008*/ 	.byte	0x04, 0x17
        /*000a*/ 	.short	(.L_23 - .L_22)
.L_22:
        /*000c*/ 	.word	0x00000000
        /*0010*/ 	.short	0x0000
        /*0012*/ 	.short	0x0070
        /*0014*/ 	.byte	0x00, 0xf0, 0x01, 0x10


	//----- nvinfo : EIATTR_SPARSE_MMA_MASK
	.align		4
.L_23:
        /*0018*/ 	.byte	0x03, 0x50
        /*001a*/ 	.short	0x0000


	//----- nvinfo : EIATTR_MAXREG_COUNT
	.align		4
        /*001c*/ 	.byte	0x03, 0x1b
        /*001e*/ 	.short	0x00a8


	//----- nvinfo : EIATTR_NUM_BARRIERS
	.align		4
        /*0020*/ 	.byte	0x02, 0x4c
        /*0022*/ 	.byte	0x01
	.zero		1


	//----- nvinfo : EIATTR_EXTERNS
	.align		4
        /*0024*/ 	.byte	0x04, 0x0f
        /*0026*/ 	.short	(.L_25 - .L_24)


	//   ....[0]....
	.align		4
.L_24:
        /*0028*/ 	.word	index@(__assertfail)


	//----- nvinfo : EIATTR_MERCURY_ISA_VERSION
	.align		4
.L_25:
        /*002c*/ 	.byte	0x03, 0x5f
        /*002e*/ 	.short	0x0101


	//----- nvinfo : EIATTR_INT_WARP_WIDE_INSTR_OFFSETS
	.align		4
        /*0030*/ 	.byte	0x04, 0x31
        /*0032*/ 	.short	(.L_27 - .L_26)


	//   ....[0]....
.L_26:
        /*0034*/ 	.word	0x00000510


	//   ....[1]....
        /*0038*/ 	.word	0x00000520


	//   ....[2]....
        /*003c*/ 	.word	0x000005b0


	//----- nvinfo : EIATTR_COOP_GROUP_MASK_REGIDS
	.align		4
.L_27:
        /*0040*/ 	.byte	0x04, 0x29
        /*0042*/ 	.short	(.L_29 - .L_28)


	//   ....[0]....
.L_28:
        /*0044*/ 	.word	0xffffffff


	//   ....[1]....
        /*0048*/ 	.word	0xffffffff


	//   ....[2]....
        /*004c*/ 	.word	0xffffffff


	//   ....[3]....
        /*0050*/ 	.word	0xffffffff


	//   ....[4]....
        /*0054*/ 	.word	0xffffffff


	//----- nvinfo : EIATTR_COOP_GROUP_INSTR_OFFSETS
	.align		4
.L_29:
        /*0058*/ 	.byte	0x04, 0x28
        /*005a*/ 	.short	(.L_31 - .L_30)


	//   ....[0]....
.L_30:
        /*005c*/ 	.word	0x00000060


	//   ....[1]....
        /*0060*/ 	.word	0x00000070


	//   ....[2]....
        /*0064*/ 	.word	0x00000190


	//   ....[3]....
        /*0068*/ 	.word	0x000003c0


	//   ....[4]....
        /*006c*/ 	.word	0x00001160


	//----- nvinfo : EIATTR_REG_RECONFIG
	.align		4
.L_31:
        /*0070*/ 	.byte	0x01, 0x54
	.zero		2


	//----- nvinfo : EIATTR_SYSCALL_OFFSETS
	.align		4
        /*0074*/ 	.byte	0x04, 0x46
        /*0076*/ 	.short	(.L_33 - .L_32)


	//   ....[0]....
.L_32:
        /*0078*/ 	.word	0x00001320


	//----- nvinfo : EIATTR_MBARRIER_INSTR_OFFSETS
	.align		4
.L_33:
        /*007c*/ 	.byte	0x04, 0x39
        /*007e*/ 	.short	(.L_35 - .L_34)


	//   ....[0]....
.L_34:
        /*0080*/ 	.word	0x00000310
        /*0084*/ 	.word	0x000000ff
        /*0088*/ 	.word	0x00000000
        /*008c*/ 	.short	0x0100
        /*008e*/ 	.byte	0x08
	.zero		1


	//   ....[1]....
        /*0090*/ 	.word	0x00000320
        /*0094*/ 	.word	0x000000ff
        /*0098*/ 	.word	0x00000028
        /*009c*/ 	.short	0x0100
        /*009e*/ 	.byte	0x08
	.zero		1


	//   ....[2]....
        /*00a0*/ 	.word	0x00000330
        /*00a4*/ 	.word	0x000000ff
        /*00a8*/ 	.word	0x00000008
        /*00ac*/ 	.short	0x0100
        /*00ae*/ 	.byte	0x08
	.zero		1


	//   ....[3]....
        /*00b0*/ 	.word	0x00000340
        /*00b4*/ 	.word	0x000000ff
        /*00b8*/ 	.word	0x00000030
        /*00bc*/ 	.short	0x0100
        /*00be*/ 	.byte	0x08
	.zero		1


	//   ....[4]....
        /*00c0*/ 	.word	0x00000350
        /*00c4*/ 	.word	0x000000ff
        /*00c8*/ 	.word	0x00000010
        /*00cc*/ 	.short	0x0100
        /*00ce*/ 	.byte	0x08
	.zero		1


	//   ....[5]....
        /*00d0*/ 	.word	0x00000360
        /*00d4*/ 	.word	0x000000ff
        /*00d8*/ 	.word	0x00000038
        /*00dc*/ 	.short	0x0100
        /*00de*/ 	.byte	0x08
	.zero		1


	//   ....[6]....
        /*00e0*/ 	.word	0x00000370
        /*00e4*/ 	.word	0x000000ff
        /*00e8*/ 	.word	0x00000018
        /*00ec*/ 	.short	0x0100
        /*00ee*/ 	.byte	0x08
	.zero		1


	//   ....[7]....
        /*00f0*/ 	.word	0x00000380
        /*00f4*/ 	.word	0x000000ff
        /*00f8*/ 	.word	0x00000040
        /*00fc*/ 	.short	0x0100
        /*00fe*/ 	.byte	0x08
	.zero		1


	//   ....[8]....
        /*0100*/ 	.word	0x00000390
        /*0104*/ 	.word	0x000000ff
        /*0108*/ 	.word	0x00000020
        /*010c*/ 	.short	0x0100
        /*010e*/ 	.byte	0x08
	.zero		1


	//   ....[9]....
        /*0110*/ 	.word	0x000003a0
        /*0114*/ 	.word	0x000000ff
        /*0118*/ 	.word	0x00000048
        /*011c*/ 	.short	0x0100
        /*011e*/ 	.byte	0x08
	.zero		1


	//   ....[10]....
        /*0120*/ 	.word	0x00000630
        /*0124*/ 	.word	0x000000ff
        /*0128*/ 	.word	0x00000060
        /*012c*/ 	.short	0x0100
        /*012e*/ 	.byte	0x10
	.zero		1


	//   ....[11]....
        /*0130*/ 	.word	0x000006a0
        /*0134*/ 	.word	0x000000ff
        /*0138*/ 	.word	0x00000068
        /*013c*/ 	.short	0x0100
        /*013e*/ 	.byte	0x10
	.zero		1


	//   ....[12]....
        /*0140*/ 	.word	0x00001400
        /*0144*/ 	.word	0x00000003
        /*0148*/ 	.word	0x00000000
        /*014c*/ 	.short	0x010a
        /*014e*/ 	.byte	0x3f
	.zero		1


	//   ....[13]....
        /*0150*/ 	.word	0x00001440
        /*0154*/ 	.word	0x00000003
        /*0158*/ 	.word	0x00000000
        /*015c*/ 	.short	0x010a
        /*015e*/ 	.byte	0x3f
	.zero		1


	//   ....[14]....
        /*0160*/ 	.word	0x00001910
        /*0164*/ 	.word	0x00000004
        /*0168*/ 	.word	0x00000000
        /*016c*/ 	.short	0x010a
        /*016e*/ 	.byte	0x3f
	.zero		1


	//   ....[15]....
        /*0170*/ 	.word	0x00001950
        /*0174*/ 	.word	0x00000004
        /*0178*/ 	.word	0x00000000
        /*017c*/ 	.short	0x010a
        /*017e*/ 	.byte	0x3f
	.zero		1


	//   ....[16]....
        /*0180*/ 	.word	0x00001cd0
        /*0184*/ 	.word	0x00000003
        /*0188*/ 	.word	0x00000000
        /*018c*/ 	.short	0x0101
        /*018e*/ 	.byte	0x3f
	.zero		1


	//   ....[17]....
        /*0190*/ 	.word	0x00001ec0
        /*0194*/ 	.word	0x00000000
        /*0198*/ 	.word	0x00000000
        /*019c*/ 	.short	0x0101
        /*019e*/ 	.byte	0x3f
	.zero		1


	//   ....[18]....
        /*01a0*/ 	.word	0x0000eb00
        /*01a4*/ 	.word	0x0000000d
        /*01a8*/ 	.word	0x00000028
        /*01ac*/ 	.short	0x010a
        /*01ae*/ 	.byte	0x3f
	.zero		1


	//   ....[19]....
        /*01b0*/ 	.word	0x0000ee90
        /*01b4*/ 	.word	0x00000004
        /*01b8*/ 	.word	0x00000068
        /*01bc*/ 	.short	0x0101
        /*01be*/ 	.byte	0x3f
	.zero		1


	//   ....[20]....
        /*01c0*/ 	.word	0x0000f620
        /*01c4*/ 	.word	0x00000007
        /*01c8*/ 	.word	0x00000000
        /*01cc*/ 	.short	0x010a
        /*01ce*/ 	.byte	0x3f
	.zero		1


	//   ....[21]....
        /*01d0*/ 	.word	0x0000f6a0
        /*01d4*/ 	.word	0x00000009
        /*01d8*/ 	.word	0x00000000
        /*01dc*/ 	.short	0x010a
        /*01de*/ 	.byte	0x3f
	.zero		1


	//   ....[22]....
        /*01e0*/ 	.word	0x0000f730
        /*01e4*/ 	.word	0x00000006
        /*01e8*/ 	.word	0x00000000
        /*01ec*/ 	.short	0x010a
        /*01ee*/ 	.byte	0x3f
	.zero		1


	//   ....[23]....
        /*01f0*/ 	.word	0x0000f7c0
        /*01f4*/ 	.word	0x00000009
        /*01f8*/ 	.word	0x00000000
        /*01fc*/ 	.short	0x010a
        /*01fe*/ 	.byte	0x3f
	.zero		1


	//   ....[24]....
        /*0200*/ 	.word	0x0000f850
        /*0204*/ 	.word	0x00000003
        /*0208*/ 	.word	0x00000000
        /*020c*/ 	.short	0x010a
        /*020e*/ 	.byte	0x3f
	.zero		1


	//   ....[25]....
        /*0210*/ 	.word	0x0000f8b0
        /*0214*/ 	.word	0x00000003
        /*0218*/ 	.word	0x00000000
        /*021c*/ 	.short	0x010a
        /*021e*/ 	.byte	0x3f
	.zero		1


	//   ....[26]....
        /*0220*/ 	.word	0x0000f900
        /*0224*/ 	.word	0x00000004
        /*0228*/ 	.word	0x00000000
        /*022c*/ 	.short	0x010a
        /*022e*/ 	.byte	0x3f
	.zero		1


	//   ....[27]....
        /*0230*/ 	.word	0x0000f9d0
        /*0234*/ 	.word	0x0000000d
        /*0238*/ 	.word	0x00000028
        /*023c*/ 	.short	0x010a
        /*023e*/ 	.byte	0x3f
	.zero		1


	//   ....[28]....
        /*0240*/ 	.word	0x0000faa0
        /*0244*/ 	.word	0x00000007
        /*0248*/ 	.word	0x00000000
        /*024c*/ 	.short	0x010a
        /*024e*/ 	.byte	0x3f
	.zero		1


	//   ....[29]....
        /*0250*/ 	.word	0x0000faf0
        /*0254*/ 	.word	0x00000009
        /*0258*/ 	.word	0x00000000
        /*025c*/ 	.short	0x010a
        /*025e*/ 	.byte	0x3f
	.zero		1


	//   ....[30]....
        /*0260*/ 	.word	0x0000fb40
        /*0264*/ 	.word	0x00000006
        /*0268*/ 	.word	0x00000000
        /*026c*/ 	.short	0x010a
        /*026e*/ 	.byte	0x3f
	.zero		1


	//   ....[31]....
        /*0270*/ 	.word	0x0000fb90
        /*0274*/ 	.word	0x00000009
        /*0278*/ 	.word	0x00000000
        /*027c*/ 	.short	0x010a
        /*027e*/ 	.byte	0x3f
	.zero		1


	//----- nvinfo : EIATTR_NUM_MBARRIERS
	.align		4
.L_35:
        /*0280*/ 	.byte	0x03, 0x38
        /*0282*/ 	.short	0x000c


	//----- nvinfo : EIATTR_EXIT_INSTR_OFFSETS
	.align		4
        /*0284*/ 	.byte	0x04, 0x1c
        /*0286*/ 	.short	(.L_37 - .L_36)


	//   ....[0]....
.L_36:
        /*0288*/ 	.word	0x00000700


	//   ....[1]....
        /*028c*/ 	.word	0x00001070


	//   ....[2]....
        /*0290*/ 	.word	0x0000e0b0


	//   ....[3]....
        /*0294*/ 	.word	0x0000e7a0


	//   ....[4]....
        /*0298*/ 	.word	0x0000f8a0


	//----- nvinfo : EIATTR_MAX_THREADS
	.align		4
.L_37:
        /*029c*/ 	.byte	0x04, 0x05
        /*029e*/ 	.short	(.L_39 - .L_38)
.L_38:
        /*02a0*/ 	.word	0x00000180
        /*02a4*/ 	.word	0x00000001
        /*02a8*/ 	.word	0x00000001


	//----- nvinfo : EIATTR_CRS_STACK_SIZE
	.align		4
.L_39:
        /*02ac*/ 	.byte	0x04, 0x1e
        /*02ae*/ 	.short	(.L_41 - .L_40)
.L_40:
        /*02b0*/ 	.word	0x00000000


	//----- nvinfo : EIATTR_CBANK_PARAM_SIZE
	.align		4
.L_41:
        /*02b4*/ 	.byte	0x03, 0x19
        /*02b6*/ 	.short	0x0470


	//----- nvinfo : EIATTR_PARAM_CBANK
	.align		4
        /*02b8*/ 	.byte	0x04, 0x0a
        /*02ba*/ 	.short	(.L_43 - .L_42)
	.align		4
.L_42:
        /*02bc*/ 	.word	index@(.nv.constant0._ZN7cutlass13device_kernelINS_4gemm6kernel13GemmUniversalIN4cute5tupleIJiiiiEEENS1_10collective13CollectiveMmaINS1_34MainloopSm90TmaGmmaWarpSpecializedILi5ENS5_IJNS4_1CILi1EEESB_SB_EEENS1_35KernelTmaWarpSpecializedCooperativeEEENS5_IJNSA_ILi512EEENSA_ILi96EEENSA_ILi64EEEEEEaNS5_IJlSB_lEEEaSJ_NS4_8TiledMMAINS4_8MMA_AtomIJNS4_4SM904GMMA26MMA_64x96x32_S32S8S8_SS_TNEEEENS4_6LayoutINS5_IJNSA_ILi2EEESB_SB_EEENS5_IJSB_NSA_ILi0EEEST_EEEEENS5_IJNS4_10UnderscoreESW_SW_EEEEENS4_13SM90_TMA_LOADENS4_14ComposedLayoutINS4_7SwizzleILi2ELi4ELi3EEENS4_18smem_ptr_flag_bitsILi8EEENSQ_INS5_IJNSA_ILi8EEESH_EEENS5_IJSH_SB_EEEEEEEvNS4_8identityESZ_S19_vS1A_EENS_8epilogue10collective6detail29Sm90TmaWarpSpecializedAdapterINS1D_15DefaultEpilogueIaSJ_SJ_NS1C_6thread17LinearCombinationIaLi1EiiLNS1H_9ScaleType4KindE0ELNS_15FloatRoundStyleE2EaEENS1_15EpilogueDefaultEEEEEvvEEEEvNT_6ParamsE)
        /*02c0*/ 	.short	0x0210
        /*02c2*/ 	.short	0x0470


	//----- nvinfo : EIATTR_SW_WAR
	.align		4
.L_43:
        /*02c4*/ 	.byte	0x04, 0x36
        /*02c6*/ 	.short	(.L_45 - .L_44)
.L_44:
        /*02c8*/ 	.word	0x00000008
.L_45:


//--------------------- .nv.callgraph             --------------------------
	.section	.nv.callgraph,"",@"SHT_CUDA_CALLGRAPH"
	.align	4
	.sectionentsize	8
	.align		4
        /*0000*/ 	.word	0x00000000
	.align		4
        /*0004*/ 	.word	0xffffffff
	.align		4
        /*0008*/ 	.word	index@(_ZN7cutlass13device_kernelINS_4gemm6kernel13GemmUniversalIN4cute5tupleIJiiiiEEENS1_10collective13CollectiveMmaINS1_34MainloopSm90TmaGmmaWarpSpecializedILi5ENS5_IJNS4_1CILi1EEESB_SB_EEENS1_35KernelTmaWarpSpecializedCooperativeEEENS5_IJNSA_ILi512EEENSA_ILi96EEENSA_ILi64EEEEEEaNS5_IJlSB_lEEEaSJ_NS4_8TiledMMAINS4_8MMA_AtomIJNS4_4SM904GMMA26MMA_64x96x32_S32S8S8_SS_TNEEEENS4_6LayoutINS5_IJNSA_ILi2EEESB_SB_EEENS5_IJSB_NSA_ILi0EEEST_EEEEENS5_IJNS4_10UnderscoreESW_SW_EEEEENS4_13SM90_TMA_LOADENS4_14ComposedLayoutINS4_7SwizzleILi2ELi4ELi3EEENS4_18smem_ptr_flag_bitsILi8EEENSQ_INS5_IJNSA_ILi8EEESH_EEENS5_IJSH_SB_EEEEEEEvNS4_8identityESZ_S19_vS1A_EENS_8epilogue10collective6detail29Sm90TmaWarpSpecializedAdapterINS1D_15DefaultEpilogueIaSJ_SJ_NS1C_6thread17LinearCombinationIaLi1EiiLNS1H_9ScaleType4KindE0ELNS_15FloatRoundStyleE2EaEENS1_15EpilogueDefaultEEEEEvvEEEEvNT_6ParamsE)
	.align		4
        /*000c*/ 	.word	index@(__assertfail)
	.align		4
        /*0010*/ 	.word	0x00000000
	.align		4
        /*0014*/ 	.word	0xfffffffe
	.align		4
        /*0018*/ 	.word	0x00000000
	.align		4
        /*001c*/ 	.word	0xfffffffd
	.align		4
        /*0020*/ 	.word	0x00000000
	.align		4
        /*0024*/ 	.word	0xfffffffc


//--------------------- .nv.constant4             --------------------------
	.section	.nv.constant4,"a",@progbits
	.align	8
	.align		8
.nv.constant4:
        /*0000*/ 	.dword	__assertfail
	.align		8
        /*0008*/ 	.dword	__unnamed_1
	.align		8
        /*0010*/ 	.dword	_ZN39_INTERNAL_95294c6c_4_k_cu_976cc0d3_57054cuda3std3__45__cpo5beginE
	.align		8
        /*0018*/ 	.dword	_ZN39_INTERNAL_95294c6c_4_k_cu_976cc0d3_57054cuda3std3__45__cpo3endE
	.align		8
        /*0020*/ 	.dword	_ZN39_INTERNAL_95294c6c_4_k_cu_976cc0d3_57054cuda3std3__45__cpo6cbeginE
	.align		8
        /*0028*/ 	.dword	_ZN39_INTERNAL_95294c6c_4_k_cu_976cc0d3_57054cuda3std3__45__cpo4cendE
	.align		8
        /*0030*/ 	.dword	_ZN39_INTERNAL_95294c6c_4_k_cu_976cc0d3_57054cuda3std3__441_GLOBAL__N__95294c6c_4_k_cu_976cc0d3_57056ignoreE
	.align		8
        /*0038*/ 	.dword	_ZN39_INTERNAL_95294c6c_4_k_cu_976cc0d3_57054cuda3std3__419piecewise_constructE
	.align		8
        /*0040*/ 	.dword	_ZN39_INTERNAL_95294c6c_4_k_cu_976cc0d3_57054cuda3std3__48in_placeE
	.align		8
        /*0048*/ 	.dword	_ZN39_INTERNAL_95294c6c_4_k_cu_976cc0d3_57054cuda3std6ranges3__45__cpo4swapE
	.align		8
        /*0050*/ 	.dword	_ZN39_INTERNAL_95294c6c_4_k_cu_976cc0d3_57054cuda3std6ranges3__45__cpo9iter_moveE
	.align		8
        /*0058*/ 	.dword	_ZN39_INTERNAL_95294c6c_4_k_cu_976cc0d3_57054cute7productE
	.align		8
        /*0060*/ 	.dword	_ZN39_INTERNAL_95294c6c_4_k_cu_976cc0d3_57054cute1_E
	.align		8
        /*0068*/ 	.dword	$str$22
	.align		8
        /*0070*/ 	.dword	$str$23


//--------------------- .text._ZN7cutlass13device_kernelINS_4gemm6kernel13GemmUniversalIN4cute5tupleIJiiiiEEENS1_10collective13CollectiveMmaINS1_34MainloopSm90TmaGmmaWarpSpecializedILi5ENS5_IJNS4_1CILi1EEESB_SB_EEENS1_35KernelTmaWarpSpecializedCooperativeEEENS5_IJNSA_ILi512EEENSA_ILi96EEENSA_ILi64EEEEEEaNS5_IJlSB_lEEEaSJ_NS4_8TiledMMAINS4_8MMA_AtomIJNS4_4SM904GMMA26MMA_64x96x32_S32S8S8_SS_TNEEEENS4_6LayoutINS5_IJNSA_ILi2EEESB_SB_EEENS5_IJSB_NSA_ILi0EEEST_EEEEENS5_IJNS4_10UnderscoreESW_SW_EEEEENS4_13SM90_TMA_LOADENS4_14ComposedLayoutINS4_7SwizzleILi2ELi4ELi3EEENS4_18smem_ptr_flag_bitsILi8EEENSQ_INS5_IJNSA_ILi8EEESH_EEENS5_IJSH_SB_EEEEEEEvNS4_8identityESZ_S19_vS1A_EENS_8epilogue10collective6detail29Sm90TmaWarpSpecializedAdapterINS1D_15DefaultEpilogueIaSJ_SJ_NS1C_6thread17LinearCombinationIaLi1EiiLNS1H_9ScaleType4KindE0ELNS_15FloatRoundStyleE2EaEENS1_15EpilogueDefaultEEEEEvvEEEEvNT_6ParamsE --------------------------
	.section	.text._ZN7cutlass13device_kernelINS_4gemm6kernel13GemmUniversalIN4cute5tupleIJiiiiEEENS1_10collective13CollectiveMmaINS1_34MainloopSm90TmaGmmaWarpSpecializedILi5ENS5_IJNS4_1CILi1EEESB_SB_EEENS1_35KernelTmaWarpSpecializedCooperativeEEENS5_IJNSA_ILi512EEENSA_ILi96EEENSA_ILi64EEEEEEaNS5_IJlSB_lEEEaSJ_NS4_8TiledMMAINS4_8MMA_AtomIJNS4_4SM904GMMA26MMA_64x96x32_S32S8S8_SS_TNEEEENS4_6LayoutINS5_IJNSA_ILi2EEESB_SB_EEENS5_IJSB_NSA_ILi0EEEST_EEEEENS5_IJNS4_10UnderscoreESW_SW_EEEEENS4_13SM90_TMA_LOADENS4_14ComposedLayoutINS4_7SwizzleILi2ELi4ELi3EEENS4_18smem_ptr_flag_bitsILi8EEENSQ_INS5_IJNSA_ILi8EEESH_EEENS5_IJSH_SB_EEEEEEEvNS4_8identityESZ_S19_vS1A_EENS_8epilogue10collective6detail29Sm90TmaWarpSpecializedAdapterINS1D_15DefaultEpilogueIaSJ_SJ_NS1C_6thread17LinearCombinationIaLi1EiiLNS1H_9ScaleType4KindE0ELNS_15FloatRoundStyleE2EaEENS1_15EpilogueDefaultEEEEEvvEEEEvNT_6ParamsE,"ax",@progbits
	.align	128
.text._ZN7cutlass13device_kernelINS_4gemm6kernel13GemmUniversalIN4cute5tupleIJiiiiEEENS1_10collective13CollectiveMmaINS1_34MainloopSm90TmaGmmaWarpSpecializedILi5ENS5_IJNS4_1CILi1EEESB_SB_EEENS1_35KernelTmaWarpSpecializedCooperativeEEENS5_IJNSA_ILi512EEENSA_ILi96EEENSA_ILi64EEEEEEaNS5_IJlSB_lEEEaSJ_NS4_8TiledMMAINS4_8MMA_AtomIJNS4_4SM904GMMA26MMA_64x96x32_S32S8S8_SS_TNEEEENS4_6LayoutINS5_IJNSA_ILi2EEESB_SB_EEENS5_IJSB_NSA_ILi0EEEST_EEEEENS5_IJNS4_10UnderscoreESW_SW_EEEEENS4_13SM90_TMA_LOADENS4_14ComposedLayoutINS4_7SwizzleILi2ELi4ELi3EEENS4_18smem_ptr_flag_bitsILi8EEENSQ_INS5_IJNSA_ILi8EEESH_EEENS5_IJSH_SB_EEEEEEEvNS4_8identityESZ_S19_vS1A_EENS_8epilogue10collective6detail29Sm90TmaWarpSpecializedAdapterINS1D_15DefaultEpilogueIaSJ_SJ_NS1C_6thread17LinearCombinationIaLi1EiiLNS1H_9ScaleType4KindE0ELNS_15FloatRoundStyleE2EaEENS1_15EpilogueDefaultEEEEEvvEEEEvNT_6ParamsE:
        .type           _ZN7cutlass13device_kernelINS_4gemm6kernel13GemmUniversalIN4cute5tupleIJiiiiEEENS1_10collective13CollectiveMmaINS1_34MainloopSm90TmaGmmaWarpSpecializedILi5ENS5_IJNS4_1CILi1EEESB_SB_EEENS1_35KernelTmaWarpSpecializedCooperativeEEENS5_IJNSA_ILi512EEENSA_ILi96EEENSA_ILi64EEEEEEaNS5_IJlSB_lEEEaSJ_NS4_8TiledMMAINS4_8MMA_AtomIJNS4_4SM904GMMA26MMA_64x96x32_S32S8S8_SS_TNEEEENS4_6LayoutINS5_IJNSA_ILi2EEESB_SB_EEENS5_IJSB_NSA_ILi0EEEST_EEEEENS5_IJNS4_10UnderscoreESW_SW_EEEEENS4_13SM90_TMA_LOADENS4_14ComposedLayoutINS4_7SwizzleILi2ELi4ELi3EEENS4_18smem_ptr_flag_bitsILi8EEENSQ_INS5_IJNSA_ILi8EEESH_EEENS5_IJSH_SB_EEEEEEEvNS4_8identityESZ_S19_vS1A_EENS_8epilogue10collective6detail29Sm90TmaWarpSpecializedAdapterINS1D_15DefaultEpilogueIaSJ_SJ_NS1C_6thread17LinearCombinationIaLi1EiiLNS1H_9ScaleType4KindE0ELNS_15FloatRoundStyleE2EaEENS1_15EpilogueDefaultEEEEEvvEEEEvNT_6ParamsE,@function
        .size           _ZN7cutlass13device_kernelINS_4gemm6kernel13GemmUniversalIN4cute5tupleIJiiiiEEENS1_10collective13CollectiveMmaINS1_34MainloopSm90TmaGmmaWarpSpecializedILi5ENS5_IJNS4_1CILi1EEESB_SB_EEENS1_35KernelTmaWarpSpecializedCooperativeEEENS5_IJNSA_ILi512EEENSA_ILi96EEENSA_ILi64EEEEEEaNS5_IJlSB_lEEEaSJ_NS4_8TiledMMAINS4_8MMA_AtomIJNS4_4SM904GMMA26MMA_64x96x32_S32S8S8_SS_TNEEEENS4_6LayoutINS5_IJNSA_ILi2EEESB_SB_EEENS5_IJSB_NSA_ILi0EEEST_EEEEENS5_IJNS4_10UnderscoreESW_SW_EEEEENS4_13SM90_TMA_LOADENS4_14ComposedLayoutINS4_7SwizzleILi2ELi4ELi3EEENS4_18smem_ptr_flag_bitsILi8EEENSQ_INS5_IJNSA_ILi8EEESH_EEENS5_IJSH_SB_EEEEEEEvNS4_8identityESZ_S19_vS1A_EENS_8epilogue10collective6detail29Sm90TmaWarpSpecializedAdapterINS1D_15DefaultEpilogueIaSJ_SJ_NS1C_6thread17LinearCombinationIaLi1EiiLNS1H_9ScaleType4KindE0ELNS_15FloatRoundStyleE2EaEENS1_15EpilogueDefaultEEEEEvvEEEEvNT_6ParamsE,(.L_x_454 - _ZN7cutlass13device_kernelINS_4gemm6kernel13GemmUniversalIN4cute5tupleIJiiiiEEENS1_10collective13CollectiveMmaINS1_34MainloopSm90TmaGmmaWarpSpecializedILi5ENS5_IJNS4_1CILi1EEESB_SB_EEENS1_35KernelTmaWarpSpecializedCooperativeEEENS5_IJNSA_ILi512EEENSA_ILi96EEENSA_ILi64EEEEEEaNS5_IJlSB_lEEEaSJ_NS4_8TiledMMAINS4_8MMA_AtomIJNS4_4SM904GMMA26MMA_64x96x32_S32S8S8_SS_TNEEEENS4_6LayoutINS5_IJNSA_ILi2EEESB_SB_EEENS5_IJSB_NSA_ILi0EEEST_EEEEENS5_IJNS4_10UnderscoreESW_SW_EEEEENS4_13SM90_TMA_LOADENS4_14ComposedLayoutINS4_7SwizzleILi2ELi4ELi3EEENS4_18smem_ptr_flag_bitsILi8EEENSQ_INS5_IJNSA_ILi8EEESH_EEENS5_IJSH_SB_EEEEEEEvNS4_8identityESZ_S19_vS1A_EENS_8epilogue10collective6detail29Sm90TmaWarpSpecializedAdapterINS1D_15DefaultEpilogueIaSJ_SJ_NS1C_6thread17LinearCombinationIaLi1EiiLNS1H_9ScaleType4KindE0ELNS_15FloatRoundStyleE2EaEENS1_15EpilogueDefaultEEEEEvvEEEEvNT_6ParamsE)
        .other          _ZN7cutlass13device_kernelINS_4gemm6kernel13GemmUniversalIN4cute5tupleIJiiiiEEENS1_10collective13CollectiveMmaINS1_34MainloopSm90TmaGmmaWarpSpecializedILi5ENS5_IJNS4_1CILi1EEESB_SB_EEENS1_35KernelTmaWarpSpecializedCooperativeEEENS5_IJNSA_ILi512EEENSA_ILi96EEENSA_ILi64EEEEEEaNS5_IJlSB_lEEEaSJ_NS4_8TiledMMAINS4_8MMA_AtomIJNS4_4SM904GMMA26MMA_64x96x32_S32S8S8_SS_TNEEEENS4_6LayoutINS5_IJNSA_ILi2EEESB_SB_EEENS5_IJSB_NSA_ILi0EEEST_EEEEENS5_IJNS4_10UnderscoreESW_SW_EEEEENS4_13SM90_TMA_LOADENS4_14ComposedLayoutINS4_7SwizzleILi2ELi4ELi3EEENS4_18smem_ptr_flag_bitsILi8EEENSQ_INS5_IJNSA_ILi8EEESH_EEENS5_IJSH_SB_EEEEEEEvNS4_8identityESZ_S19_vS1A_EENS_8epilogue10collective6detail29Sm90TmaWarpSpecializedAdapterINS1D_15DefaultEpilogueIaSJ_SJ_NS1C_6thread17LinearCombinationIaLi1EiiLNS1H_9ScaleType4KindE0ELNS_15FloatRoundStyleE2EaEENS1_15EpilogueDefaultEEEEEvvEEEEvNT_6ParamsE,@"STO_CUDA_ENTRY STV_DEFAULT"
_ZN7cutlass13device_kernelINS_4gemm6kernel13GemmUniversalIN4cute5tupleIJiiiiEEENS1_10collective13CollectiveMmaINS1_34MainloopSm90TmaGmmaWarpSpecializedILi5ENS5_IJNS4_1CILi1EEESB_SB_EEENS1_35KernelTmaWarpSpecializedCooperativeEEENS5_IJNSA_ILi512EEENSA_ILi96EEENSA_ILi64EEEEEEaNS5_IJlSB_lEEEaSJ_NS4_8TiledMMAINS4_8MMA_AtomIJNS4_4SM904GMMA26MMA_64x96x32_S32S8S8_SS_TNEEEENS4_6LayoutINS5_IJNSA_ILi2EEESB_SB_EEENS5_IJSB_NSA_ILi0EEEST_EEEEENS5_IJNS4_10UnderscoreESW_SW_EEEEENS4_13SM90_TMA_LOADENS4_14ComposedLayoutINS4_7SwizzleILi2ELi4ELi3EEENS4_18smem_ptr_flag_bitsILi8EEENSQ_INS5_IJNSA_ILi8EEESH_EEENS5_IJSH_SB_EEEEEEEvNS4_8identityESZ_S19_vS1A_EENS_8epilogue10collective6detail29Sm90TmaWarpSpecializedAdapterINS1D_15DefaultEpilogueIaSJ_SJ_NS1C_6thread17LinearCombinationIaLi1EiiLNS1H_9ScaleType4KindE0ELNS_15FloatRoundStyleE2EaEENS1_15EpilogueDefaultEEEEEvvEEEEvNT_6ParamsE:
[----:B------:R-:W0:Y:S01]  /*0000*/  LDC R1, c[0x0][0x28] ;  /* 0x00000a00ff017b82 */ /* 0x000e220000000800 */
[----:B------:R-:W1:Y:S01]  /*0010*/  S2R R2, SR_TID.X ;  /* 0x0000000000027919 */ /* 0x000e620000002100 */
[----:B------:R-:W-:Y:S01]  /*0020*/  ELECT P0, URZ, PT ;  /* 0x00000000003f782f */ /* 0x000fe20003800000 */
[----:B------:R-:W-:Y:S01]  /*0030*/  BSSY B0, `(.L_x_0) ;  /* 0x0000015000007945 */ /* 0x000fe20003800000 */
[--C-:B-1----:R-:W-:Y:S02]  /*0040*/  SHF.R.U32.HI R0, RZ, 0x5, R2.reuse ;  /* 0x00000005ff007819 */ /* 0x102fe40000011602 */
[----:B------:R-:W-:-:S03]  /*0050*/  SHF.R.U32.HI R3, RZ, 0x7, R2 ;  /* 0x00000007ff037819 */ /* 0x000fc60000011602 */
[----:B------:R-:W1:Y:S04]  /*0060*/  SHFL.IDX PT, R4, R0, RZ, 0x1f ;  /* 0x00001fff00047589 */ /* 0x000e6800000e0000 */
[----:B------:R-:W2:Y:S01]  /*0070*/  SHFL.IDX PT, R3, R3, RZ, 0x1f ;  /* 0x00001fff03037589 */ /* 0x000ea200000e0000 */
[----:B-1----:R-:W-:Y:S02]  /*0080*/  R2UR UR10, R4 ;  /* 0x00000000040a72ca */ /* 0x002fe400000e0000 */
[----:B--2---:R-:W-:-:S11]  /*0090*/  R2UR UR5, R3 ;  /* 0x00000000030572ca */ /* 0x004fd600000e0000 */
[----:B------:R-:W-:Y:S02]  /*00a0*/  USHF.R.S32.HI UR4, URZ, 0x1f, UR10 ;  /* 0x0000001f3f047899 */ /* 0x000fe4000801140a */
[----:B------:R-:W-:Y:S02]  /*00b0*/  ISETP.NE.OR P0, PT, RZ, UR10, !P0 ;  /* 0x0000000aff007c0c */ /* 0x000fe4000c705670 */
[----:B------:R-:W-:-:S04]  /*00c0*/  ULEA.HI UR4, UR4, UR10, URZ, 0x2 ;  /* 0x0000000a04047291 */ /* 0x000fc8000f8f103f */
[----:B------:R-:W-:-:S04]  /*00d0*/  ULOP3.LUT UR4, UR4, 0xfffffffc, URZ, 0xc0, !UPT ;  /* 0xfffffffc04047892 */ /* 0x000fc8000f8ec03f */
[----:B------:R-:W-:-:S03]  /*00e0*/  UIADD3 UR10, UR10, -UR4, URZ ;  /* 0x800000040a0a7290 */ /* 0x000fc6000fffe03f */
[----:B0-----:R-:W-:Y:S09]  /*00f0*/  @P0 BRA `(.L_x_1) ;  /* 0x0000000000200947 */ /* 0x001ff20003800000 */
[----:B------:R-:W-:Y:S02]  /*0100*/  ULDC.64 UR6, c[0x0][0x198] ;  /* 0x0000660000067ab9 */ /* 0x000fe40000000a00 */
[----:B------:R-:W-:Y:S02]  /*0110*/  UIADD3 UR8, UP0, UR6, 0xf0, URZ ;  /* 0x000000f006087890 */ /* 0x000fe4000ff1e03f */
[----:B------:R-:W-:Y:S02]  /*0120*/  UIADD3 UR6, UP1, UR6, 0x1f0, URZ ;  /* 0x000001f006067890 */ /* 0x000fe4000ff3e03f */
[----:B------:R-:W-:Y:S02]  /*0130*/  UIADD3.X UR9, URZ, UR7, URZ, UP0, !UPT ;  /* 0x000000073f097290 */ /* 0x000fe400087fe43f */
[----:B------:R-:W-:-:S07]  /*0140*/  UIADD3.X UR7, URZ, UR7, URZ, UP1, !UPT ;  /* 0x000000073f077290 */ /* 0x000fce0008ffe43f */
[----:B------:R0:W-:Y:S02]  /*0150*/  UTMACCTL.PF [UR8] ;  /* 0x00000000080079b9 */ /* 0x0001e40008040000 */
[----:B------:R0:W-:Y:S02]  /*0160*/  UTMACCTL.PF [UR6] ;  /* 0x00000000060079b9 */ /* 0x0001e40008040000 */
[----:B0-----:R-:W-:Y:S01]  /*0170*/  NOP ;  /* 0x0000000000007918 */ /* 0x001fe20000000000 */
.L_x_1:
[----:B------:R-:W-:Y:S05]  /*0180*/  BSYNC B0 ;  /* 0x0000000000007941 */ /* 0x000fea0003800000 */
.L_x_0:
[----:B------:R-:W0:Y:S01]  /*0190*/  SHFL.IDX PT, R3, R0, RZ, 0x1f ;  /* 0x00001fff00037589 */ /* 0x000e2200000e0000 */
[----:B------:R-:W-:Y:S01]  /*01a0*/  UISETP.NE.AND UP0, UPT, UR10, 0x3, UPT ;  /* 0x000000030a00788c */ /* 0x000fe2000bf05270 */
[----:B------:R-:W-:Y:S01]  /*01b0*/  ISETP.NE.AND P1, PT, RZ, UR5, PT ;  /* 0x00000005ff007c0c */ /* 0x000fe2000bf25270 */
[----:B------:R-:W-:Y:S02]  /*01c0*/  UIADD3 UR18, UR5, -0x1, URZ ;  /* 0xffffffff05127890 */ /* 0x000fe4000fffe03f */
[----:B------:R-:W-:Y:S02]  /*01d0*/  UISETP.EQ.OR UP0, UPT, UR10, URZ, !UP0 ;  /* 0x0000003f0a00728c */ /* 0x000fe4000c702670 */
[----:B------:R-:W-:Y:S02]  /*01e0*/  UISETP.GE.U32.AND UP1, UPT, UR18, 0x2, UPT ;  /* 0x000000021200788c */ /* 0x000fe4000bf26070 */
[----:B------:R-:W-:-:S04]  /*01f0*/  UISETP.EQ.AND UP0, UPT, UR5, URZ, UP0 ;  /* 0x0000003f0500728c */ /* 0x000fc80008702270 */
[----:B------:R-:W-:-:S04]  /*0200*/  USEL UR40, URZ, 0x1, !UP0 ;  /* 0x000000013f287887 */ /* 0x000fc8000c000000 */
[----:B------:R-:W-:Y:S01]  /*0210*/  USEL UR40, UR40, 0x2, UP1 ;  /* 0x0000000228287887 */ /* 0x000fe20008800000 */
[----:B0-----:R-:W-:-:S13]  /*0220*/  ISETP.NE.AND P0, PT, R3, RZ, PT ;  /* 0x000000ff0300720c */ /* 0x001fda0003f05270 */
[----:B------:R-:W-:Y:S05]  /*0230*/  @P0 BRA `(.L_x_2) ;  /* 0x0000000000600947 */ /* 0x000fea0003800000 */
[----:B------:R-:W0:Y:S01]  /*0240*/  S2UR UR8, SR_CgaCtaId ;  /* 0x00000000000879c3 */ /* 0x000e220000008800 */
[----:B------:R-:W-:Y:S01]  /*0250*/  UMOV UR4, 0x400 ;  /* 0x0000040000047882 */ /* 0x000fe20000000000 */
[----:B------:R-:W-:Y:S01]  /*0260*/  UMOV UR5, 0x1 ;  /* 0x0000000100057882 */ /* 0x000fe20000000000 */
[----:B------:R-:W-:Y:S01]  /*0270*/  UMOV UR6, 0x100 ;  /* 0x0000010000067882 */ /* 0x000fe20000000000 */
[----:B------:R-:W-:Y:S01]  /*0280*/  ELECT P0, URZ, PT ;  /* 0x00000000003f782f */ /* 0x000fe20003800000 */
[----:B------:R-:W-:-:S04]  /*0290*/  UIADD3 UR6, -UR6, 0x100000, URZ ;  /* 0x0010000006067890 */ /* 0x000fc8000fffe13f */
[----:B------:R-:W-:Y:S02]  /*02a0*/  USHF.L.U32 UR7, UR6, 0xb, URZ ;  /* 0x0000000b06077899 */ /* 0x000fe4000800063f */
[----:B------:R-:W-:Y:S02]  /*02b0*/  USHF.L.U32 UR6, UR6, 0x1, URZ ;  /* 0x0000000106067899 */ /* 0x000fe4000800063f */
[----:B0-----:R-:W-:Y:S02]  /*02c0*/  ULEA UR8, UR8, UR4, 0x18 ;  /* 0x0000000408087291 */ /* 0x001fe4000f8ec03f */
[----:B------:R-:W-:-:S04]  /*02d0*/  UIADD3 UR4, -UR5, 0x100000, URZ ;  /* 0x0010000005047890 */ /* 0x000fc8000fffe13f */
[----:B------:R-:W-:Y:S02]  /*02e0*/  USHF.L.U32 UR5, UR4, 0xb, URZ ;  /* 0x0000000b04057899 */ /* 0x000fe4000800063f */
[----:B------:R-:W-:Y:S01]  /*02f0*/  USHF.L.U32 UR4, UR4, 0x1, URZ ;  /* 0x0000000104047899 */ /* 0x000fe2000800063f */
[----:B------:R-:W0:Y:S11]  /*0300*/  FENCE.VIEW.ASYNC.S ;  /* 0x00000000000073c6 */ /* 0x000e360000000000 */
[----:B0-----:R0:W1:Y:S01]  /*0310*/  SYNCS.EXCH.64 URZ, [UR8], UR4 ;  /* 0x00000004083f75b2 */ /* 0x0010620008000100 */
[----:B------:R0:W2:Y:S01]  /*0320*/  SYNCS.EXCH.64 URZ, [UR8+0x28], UR6 ;  /* 0x00002806083f75b2 */ /* 0x0000a20008000100 */
[----:B------:R0:W3:Y:S01]  /*0330*/  SYNCS.EXCH.64 URZ, [UR8+0x8], UR4 ;  /* 0x00000804083f75b2 */ /* 0x0000e20008000100 */
[----:B------:R0:W4:Y:S01]  /*0340*/  SYNCS.EXCH.64 URZ, [UR8+0x30], UR6 ;  /* 0x00003006083f75b2 */ /* 0x0001220008000100 */
[----:B------:R0:W0:Y:S01]  /*0350*/  SYNCS.EXCH.64 URZ, [UR8+0x10], UR4 ;  /* 0x00001004083f75b2 */ /* 0x0000220008000100 */
[----:B------:R0:W0:Y:S01]  /*0360*/  SYNCS.EXCH.64 URZ, [UR8+0x38], UR6 ;  /* 0x00003806083f75b2 */ /* 0x0000220008000100 */
[----:B------:R0:W0:Y:S01]  /*0370*/  SYNCS.EXCH.64 URZ, [UR8+0x18], UR4 ;  /* 0x00001804083f75b2 */ /* 0x0000220008000100 */
[----:B------:R0:W0:Y:S01]  /*0380*/  SYNCS.EXCH.64 URZ, [UR8+0x40], UR6 ;  /* 0x00004006083f75b2 */ /* 0x0000220008000100 */
[----:B------:R0:W0:Y:S01]  /*0390*/  SYNCS.EXCH.64 URZ, [UR8+0x20], UR4 ;  /* 0x00002004083f75b2 */ /* 0x0000220008000100 */
[----:B------:R0:W0:Y:S01]  /*03a0*/  SYNCS.EXCH.64 URZ, [UR8+0x48], UR6 ;  /* 0x00004806083f75b2 */ /* 0x0000220008000100 */
[----:B------:R-:W-:Y:S01]  /*03b0*/  NOP ;  /* 0x0000000000007918 */ /* 0x000fe20000000000 */
.L_x_2:
[----:B------:R-:W5:Y:S01]  /*03c0*/  SHFL.IDX PT, R0, R0, RZ, 0x1f ;  /* 0x00001fff00007589 */ /* 0x000f6200000e0000 */
[----:B------:R-:W-:Y:S01]  /*03d0*/  ELECT P0, URZ, PT ;  /* 0x00000000003f782f */ /* 0x000fe20003800000 */
[----:B------:R-:W1:Y:S01]  /*03e0*/  S2UR UR17, SR_CTAID.Y ;  /* 0x00000000001179c3 */ /* 0x000e620000002600 */
[----:B0-----:R-:W-:Y:S01]  /*03f0*/  ULDC UR5, c[0x0][0x65c] ;  /* 0x0001970000057ab9 */ /* 0x001fe20000000800 */
[----:B------:R-:W-:Y:S01]  /*0400*/  UMOV UR12, 0x20 ;  /* 0x00000020000c7882 */ /* 0x000fe20000000000 */
[----:B------:R-:W-:Y:S01]  /*0410*/  UISETP.NE.AND UP2, UPT, UR5, 0x1, UPT ;  /* 0x000000010500788c */ /* 0x000fe2000bf45270 */
[----:B------:R-:W-:Y:S01]  /*0420*/  NOP ;  /* 0x0000000000007918 */ /* 0x000fe20000000000 */
[----:B------:R-:W-:Y:S02]  /*0430*/  NOP ;  /* 0x0000000000007918 */ /* 0x000fe40000000000 */
[----:B------:R-:W-:Y:S01]  /*0440*/  UP2UR UR47, UPR, URZ, 0x4 ;  /* 0x000000043f2f7883 */ /* 0x000fe20008000000 */
[----:B------:R-:W0:Y:S01]  /*0450*/  S2UR UR4, SR_CTAID.X ;  /* 0x00000000000479c3 */ /* 0x000e220000002500 */
[----:B------:R-:W-:-:S02]  /*0460*/  PLOP3.LUT P2, PT, PT, PT, UP2, 0x80, 0x0 ;  /* 0x000000000000781c */ /* 0x000fc40003f4f028 */
[----:B------:R-:W-:Y:S02]  /*0470*/  PLOP3.LUT P3, PT, PT, PT, UP2, 0x80, 0x0 ;  /* 0x000000000000781c */ /* 0x000fe40003f6f028 */
[----:B------:R-:W-:Y:S01]  /*0480*/  PLOP3.LUT P4, PT, PT, PT, UP2, 0x80, 0x0 ;  /* 0x000000000000781c */ /* 0x000fe20003f8f028 */
[----:B------:R-:W-:Y:S01]  /*0490*/  @UP2 ULDC UR14, c[0x0][0x10] ;  /* 0x00000400000e2ab9 */ /* 0x000fe20000000800 */
[----:B------:R-:W-:Y:S01]  /*04a0*/  @UP2 UMOV UR9, URZ ;  /* 0x0000003f00092c82 */ /* 0x000fe20008000000 */
[----:B------:R-:W-:Y:S01]  /*04b0*/  @!UP2 ULDC UR11, c[0x0][0xc] ;  /* 0x00000300000baab9 */ /* 0x000fe20000000800 */
[----:B-----5:R-:W-:Y:S01]  /*04c0*/  ISETP.NE.OR P0, PT, R0, RZ, !P0 ;  /* 0x000000ff0000720c */ /* 0x020fe20004705670 */
[----:B-1----:R-:W-:Y:S02]  /*04d0*/  @UP2 UMOV UR7, UR17 ;  /* 0x0000001100072c82 */ /* 0x002fe40008000000 */
[----:B------:R-:W-:Y:S01]  /*04e0*/  @UP2 UMOV UR8, UR7 ;  /* 0x0000000700082c82 */ /* 0x000fe20008000000 */
[----:B------:R-:W-:Y:S01]  /*04f0*/  @!UP2 UMOV UR7, UR17 ;  /* 0x000000110007ac82 */ /* 0x000fe20008000000 */
[----:B0-----:R-:W-:-:S08]  /*0500*/  @UP2 UIMAD.WIDE.U32 UR14, UR4, UR14, UR8 ;  /* 0x0000000e040e22a5 */ /* 0x001fd0000f8e0008 */
[----:B------:R-:W-:Y:S01]  /*0510*/  VOTEU.ALL UP0, P0 ;  /* 0x00000000003f7886 */ /* 0x000fe20000000000 */
[----:B------:R-:W-:Y:S01]  /*0520*/  VOTEU.ALL UP1, P0 ;  /* 0x00000000003f7886 */ /* 0x000fe20000020000 */
[----:B------:R-:W-:-:S03]  /*0530*/  IMAD.U32 R17, RZ, RZ, UR15 ;  /* 0x0000000fff117e24 */ /* 0x000fc6000f8e00ff */
[----:B------:R-:W0:Y:S01]  /*0540*/  @!UP0 S2UR UR6, SR_CgaCtaId ;  /* 0x00000000000689c3 */ /* 0x000e220000008800 */
[----:B------:R-:W-:Y:S01]  /*0550*/  @!UP0 UMOV UR5, 0x400 ;  /* 0x0000040000058882 */ /* 0x000fe20000000000 */
[----:B------:R-:W-:-:S04]  /*0560*/  @!UP0 UIADD3 UR12, -UR12, 0x100000, URZ ;  /* 0x001000000c0c8890 */ /* 0x000fc8000fffe13f */
[----:B------:R-:W-:Y:S02]  /*0570*/  @!UP0 USHF.L.U32 UR13, UR12, 0xb, URZ ;  /* 0x0000000b0c0d8899 */ /* 0x000fe4000800063f */
[----:B------:R-:W-:Y:S01]  /*0580*/  @!UP0 USHF.L.U32 UR12, UR12, 0x1, URZ ;  /* 0x000000010c0c8899 */ /* 0x000fe2000800063f */
[----:B------:R-:W-:Y:S01]  /*0590*/  IMAD.U32 R16, RZ, RZ, UR14 ;  /* 0x0000000eff107e24 */ /* 0x000fe2000f8e00ff */
[----:B0-----:R-:W-:Y:S01]  /*05a0*/  @!UP0 ULEA UR16, UR6, UR5, 0x18 ;  /* 0x0000000506108291 */ /* 0x001fe2000f8ec03f */
[----:B------:R-:W-:Y:S02]  /*05b0*/  VOTEU.ALL UP0, P0 ;  /* 0x00000000003f7886 */ /* 0x000fe40000000000 */
[----:B------:R-:W-:Y:S01]  /*05c0*/  UMOV UR5, URZ ;  /* 0x0000003f00057c82 */ /* 0x000fe20008000000 */
[----:B------:R-:W-:Y:S01]  /*05d0*/  @UP2 UMOV UR6, URZ ;  /* 0x0000003f00062c82 */ /* 0x000fe20008000000 */
[----:B------:R-:W-:Y:S01]  /*05e0*/  @!UP2 UIMAD.WIDE.U32 UR8, UR11, UR7, UR4 ;  /* 0x000000070b08a2a5 */ /* 0x000fe2000f8e0004 */
[----:B------:R-:W-:Y:S01]  /*05f0*/  PLOP3.LUT P0, PT, PT, PT, UP2, 0x80, 0x0 ;  /* 0x000000000000781c */ /* 0x000fe20003f0f028 */
[----:B------:R-:W-:-:S04]  /*0600*/  @UP2 UIADD3 UR6, UR15, UR6, URZ ;  /* 0x000000060f062290 */ /* 0x000fc8000fffe03f */
[----:B------:R-:W-:Y:S01]  /*0610*/  IMAD.U32 R4, RZ, RZ, UR8 ;  /* 0x00000008ff047e24 */ /* 0x000fe2000f8e00ff */
[----:B------:R-:W0:Y:S02]  /*0620*/  FENCE.VIEW.ASYNC.S ;  /* 0x00000000000073c6 */ /* 0x000e240000000000 */
[----:B0-----:R0:W2:Y:S01]  /*0630*/  @!UP0 SYNCS.EXCH.64 URZ, [UR16+0x60], UR12 ;  /* 0x0000600c103f85b2 */ /* 0x0010a20008000100 */
[----:B------:R-:W-:Y:S02]  /*0640*/  IMAD.U32 R7, RZ, RZ, UR9 ;  /* 0x00000009ff077e24 */ /* 0x000fe4000f8e00ff */
[----:B------:R-:W-:Y:S02]  /*0650*/  @P2 IMAD.U32 R17, RZ, RZ, UR6 ;  /* 0x00000006ff112e24 */ /* 0x000fe4000f8e00ff */
[----:B------:R-:W-:Y:S02]  /*0660*/  IMAD.U32 R5, RZ, RZ, UR9 ;  /* 0x00000009ff057e24 */ /* 0x000fe4000f8e00ff */
[----:B------:R-:W-:-:S02]  /*0670*/  IMAD.U32 R6, RZ, RZ, UR8 ;  /* 0x00000008ff067e24 */ /* 0x000fc4000f8e00ff */
[----:B------:R-:W-:Y:S02]  /*0680*/  @!P3 IMAD.MOV.U32 R16, RZ, RZ, R4 ;  /* 0x000000ffff10b224 */ /* 0x000fe400078e0004 */
[----:B------:R-:W-:Y:S01]  /*0690*/  @!P4 IMAD.MOV.U32 R17, RZ, RZ, R7 ;  /* 0x000000ffff11c224 */ /* 0x000fe200078e0007 */
[----:B------:R0:W2:Y:S01]  /*06a0*/  @!UP1 SYNCS.EXCH.64 URZ, [UR16+0x68], UR12 ;  /* 0x0000680c103f95b2 */ /* 0x0000a20008000100 */
[----:B------:R-:W-:Y:S01]  /*06b0*/  NOP ;  /* 0x0000000000007918 */ /* 0x000fe20000000000 */
[----:B--234-:R-:W-:Y:S06]  /*06c0*/  BAR.SYNC.DEFER_BLOCKING 0x0 ;  /* 0x0000000000007b1d */ /* 0x01cfec0000010000 */
[----:B------:R-:W-:Y:S05]  /*06d0*/  @!P1 BRA `(.L_x_3) ;  /* 0x000000d800789947 */ /* 0x000fea0003800000 */
[----:B------:R-:W-:-:S06]  /*06e0*/  UISETP.GT.U32.AND UP0, UPT, UR18, 0x1, UPT ;  /* 0x000000011200788c */ /* 0x000fcc000bf04070 */
[----:B------:R-:W-:-:S13]  /*06f0*/  PLOP3.LUT P0, PT, PT, PT, UP0, 0x80, 0x0 ;  /* 0x000000000000781c */ /* 0x000fda0003f0f008 */
[----:B0-----:R-:W-:Y:S05]  /*0700*/  @P0 EXIT ;  /* 0x000000000000094d */ /* 0x001fea0003800000 */
[----:B------:R-:W-:Y:S01]  /*0710*/  ULDC.64 UR8, c[0x0][0x650] ;  /* 0x0001940000087ab9 */ /* 0x000fe20000000a00 */
[----:B------:R-:W-:Y:S01]  /*0720*/  UMOV UR41, 0xffffffff ;  /* 0xffffffff00297882 */ /* 0x000fe20000000000 */
[----:B------:R-:W-:Y:S01]  /*0730*/  ISETP.GE.U32.AND P0, PT, R16, UR8, PT ;  /* 0x0000000810007c0c */ /* 0x000fe2000bf06070 */
[----:B------:R-:W-:Y:S01]  /*0740*/  UMOV UR42, 0xffffffff ;  /* 0xffffffff002a7882 */ /* 0x000fe20000000000 */
[----:B------:R-:W-:Y:S01]  /*0750*/  UMOV UR43, 0xffffffff ;  /* 0xffffffff002b7882 */ /* 0x000fe20000000000 */
[----:B------:R-:W-:Y:S02]  /*0760*/  PRMT R0, RZ, 0x7610, R0 ;  /* 0x00007610ff007816 */ /* 0x000fe40000000000 */
[----:B------:R-:W-:-:S13]  /*0770*/  ISETP.GE.U32.AND.EX P0, PT, R17, UR9, PT, P0 ;  /* 0x0000000911007c0c */ /* 0x000fda000bf06100 */
[----:B------:R-:W-:Y:S05]  /*0780*/  @P0 BRA `(.L_x_4) ;  /* 0x0000000400800947 */ /* 0x000fea0003800000 */
[----:B------:R-:W-:Y:S01]  /*0790*/  I2FP.F32.U32 R0, UR4 ;  /* 0x0000000400007c45 */ /* 0x000fe20008201000 */
[----:B------:R-:W-:Y:S01]  /*07a0*/  ULDC.64 UR16, c[0x0][0x628] ;  /* 0x00018a0000107ab9 */ /* 0x000fe20000000a00 */
[----:B------:R-:W-:Y:S01]  /*07b0*/  ULDC UR6, c[0x0][0x150] ;  /* 0x0000540000067ab9 */ /* 0x000fe20000000800 */
[----:B------:R-:W-:Y:S01]  /*07c0*/  ISETP.NE.U32.AND P0, PT, RZ, UR16, PT ;  /* 0x00000010ff007c0c */ /* 0x000fe2000bf05070 */
[----:B------:R-:W-:Y:S01]  /*07d0*/  ULDC UR15, c[0x0][0x630] ;  /* 0x00018c00000f7ab9 */ /* 0x000fe20000000800 */
[----:B------:R-:W-:Y:S01]  /*07e0*/  FMUL R0, R0, UR6 ;  /* 0x0000000600007c20 */ /* 0x000fe20008400000 */
[----:B------:R-:W-:Y:S01]  /*07f0*/  R2UR UR18, R16 ;  /* 0x00000000101272ca */ /* 0x000fe200000e0000 */
[----:B------:R-:W-:Y:S01]  /*0800*/  ULDC UR20, c[0x0][0x154] ;  /* 0x0000550000147ab9 */ /* 0x000fe20000000800 */
[----:B------:R-:W-:Y:S01]  /*0810*/  ISETP.NE.AND.EX P0, PT, RZ, UR17, PT, P0 ;  /* 0x00000011ff007c0c */ /* 0x000fe2000bf05300 */
[----:B------:R0:W1:Y:S01]  /*0820*/  F2I.U32.TRUNC.NTZ R3, R0 ;  /* 0x0000000000037305 */ /* 0x000062000020f000 */
[----:B------:R-:W-:-:S02]  /*0830*/  R2UR UR19, R17 ;  /* 0x00000000111372ca */ /* 0x000fc400000e0000 */
[----:B------:R-:W-:Y:S02]  /*0840*/  R2UR UR8, R16 ;  /* 0x00000000100872ca */ /* 0x000fe400000e0000 */
[----:B------:R-:W-:-:S07]  /*0850*/  R2UR UR9, R17 ;  /* 0x00000000110972ca */ /* 0x000fce00000e0000 */
[----:B0-----:R-:W-:Y:S08]  /*0860*/  @!P0 BRA `(.L_x_5) ;  /* 0x0000000000308947 */ /* 0x001ff00003800000 */
[----:B------:R-:W-:Y:S01]  /*0870*/  R2UR UR8, R16 ;  /* 0x00000000100872ca */ /* 0x000fe200000e0000 */
[----:B------:R-:W-:Y:S01]  /*0880*/  ULDC UR6, c[0x0][0x634] ;  /* 0x00018d0000067ab9 */ /* 0x000fe20000000800 */
[----:B------:R-:W-:-:S11]  /*0890*/  R2UR UR14, R17 ;  /* 0x00000000110e72ca */ /* 0x000fd600000e0000 */
[----:B------:R-:W-:-:S04]  /*08a0*/  UIADD3 UR6, UP0, UR8, UR6, URZ ;  /* 0x0000000608067290 */ /* 0x000fc8000ff1e03f */
[----:B------:R-:W-:-:S04]  /*08b0*/  UIADD3.X UR14, URZ, UR14, URZ, UP0, !UPT ;  /* 0x0000000e3f0e7290 */ /* 0x000fc800087fe43f */
[----:B------:R-:W-:-:S04]  /*08c0*/  UIMAD.WIDE.U32 UR8, UR14, UR16, URZ ;  /* 0x000000100e0872a5 */ /* 0x000fc8000f8e003f */
[----:B------:R-:W-:Y:S02]  /*08d0*/  UIMAD.WIDE.U32 UR10, UP0, UR6, UR17, UR8 ;  /* 0x00000011060a72a5 */ /* 0x000fe4000f800008 */
[----:B------:R-:W-:Y:S02]  /*08e0*/  UIMAD.WIDE.U32 UR8, UR6, UR16, URZ ;  /* 0x00000010060872a5 */ /* 0x000fe4000f8e003f */
[----:B------:R-:W-:Y:S02]  /*08f0*/  UIADD3.X UR13, URZ, URZ, URZ, UP0, !UPT ;  /* 0x0000003f3f0d7290 */ /* 0x000fe400087fe43f */
[----:B------:R-:W-:Y:S01]  /*0900*/  UIADD3 URZ, UP0, UR9, UR10, URZ ;  /* 0x0000000a093f7290 */ /* 0x000fe2000ff1e03f */
[----:B------:R-:W-:-:S03]  /*0910*/  UMOV UR12, UR11 ;  /* 0x0000000b000c7c82 */ /* 0x000fc60008000000 */
[----:B------:R-:W-:-:S12]  /*0920*/  UIMAD.WIDE.U32.X UR8, UR14, UR17, UR12, UP0 ;  /* 0x000000110e0872a5 */ /* 0x000fd800080e040c */
.L_x_5:
[----:B------:R-:W-:Y:S01]  /*0930*/  USHF.R.U64 UR43, UR8, UR15, UR9 ;  /* 0x0000000f082b7299 */ /* 0x000fe20008001209 */
[----:B------:R-:W-:Y:S01]  /*0940*/  I2FP.F32.U32 R0, UR7 ;  /* 0x0000000700007c45 */ /* 0x000fe20008201000 */
[----:B------:R-:W-:Y:S01]  /*0950*/  USHF.R.U32.HI UR5, URZ, UR15, UR9 ;  /* 0x0000000f3f057299 */ /* 0x000fe20008011609 */
[----:B-1----:R-:W-:Y:S01]  /*0960*/  R2UR UR12, R3 ;  /* 0x00000000030c72ca */ /* 0x002fe200000e0000 */
[----:B------:R-:W-:Y:S02]  /*0970*/  UIADD3 UR6, UP0, URZ, -UR43, URZ ;  /* 0x8000002b3f067290 */ /* 0x000fe4000ff1e03f */
[----:B------:R-:W-:Y:S01]  /*0980*/  FMUL R0, R0, UR20 ;  /* 0x0000001400007c20 */ /* 0x000fe20008400000 */
[----:B------:R-:W-:Y:S01]  /*0990*/  ULDC.64 UR8, c[0x0][0x620] ;  /* 0x0001880000087ab9 */ /* 0x000fe20000000a00 */
[----:B------:R-:W-:Y:S01]  /*09a0*/  UIADD3.X UR5, URZ, ~UR5, URZ, UP0, !UPT ;  /* 0x800000053f057290 */ /* 0x000fe200087fe43f */
[----:B------:R-:W-:Y:S01]  /*09b0*/  UMOV UR10, UR18 ;  /* 0x00000012000a7c82 */ /* 0x000fe20008000000 */
[----:B------:R-:W-:-:S02]  /*09c0*/  UMOV UR11, UR19 ;  /* 0x00000013000b7c82 */ /* 0x000fc40008000000 */
[----:B------:R-:W-:Y:S01]  /*09d0*/  UIMAD UR5, UR5, UR8, URZ ;  /* 0x00000008050572a4 */ /* 0x000fe2000f8e023f */
[----:B------:R-:W0:Y:S01]  /*09e0*/  F2I.U32.TRUNC.NTZ R0, R0 ;  /* 0x0000000000007305 */ /* 0x000e22000020f000 */
[----:B------:R-:W-:Y:S02]  /*09f0*/  UIMAD.WIDE.U32 UR10, UR6, UR8, UR10 ;  /* 0x00000008060a72a5 */ /* 0x000fe4000f8e000a */
[----:B------:R-:W-:Y:S01]  /*0a00*/  UIMAD UR6, UR6, UR9, UR5 ;  /* 0x00000009060672a4 */ /* 0x000fe2000f8e0205 */
[----:B------:R-:W-:Y:S01]  /*0a10*/  ULDC UR21, c[0x0][0x658] ;  /* 0x0001960000157ab9 */ /* 0x000fe20000000800 */
[----:B------:R-:W-:Y:S02]  /*0a20*/  UMOV UR19, 0xffffffff ;  /* 0xffffffff00137882 */ /* 0x000fe40000000000 */
[----:B------:R-:W-:Y:S01]  /*0a30*/  UIADD3 UR6, UR11, UR6, URZ ;  /* 0x000000060b067290 */ /* 0x000fe2000fffe03f */
[----:B------:R-:W-:Y:S01]  /*0a40*/  ULDC UR15, c[0x0][0x618] ;  /* 0x00018600000f7ab9 */ /* 0x000fe20000000800 */
[----:B------:R-:W-:Y:S01]  /*0a50*/  ULDC.64 UR8, c[0x0][0x640] ;  /* 0x0001900000087ab9 */ /* 0x000fe20000000a00 */
[----:B------:R-:W-:Y:S01]  /*0a60*/  USHF.L.U32 UR11, UR19, UR21, URZ ;  /* 0x00000015130b7299 */ /* 0x000fe2000800063f */
[----:B------:R-:W-:Y:S01]  /*0a70*/  ISETP.NE.U32.AND P0, PT, RZ, UR8, PT ;  /* 0x00000008ff007c0c */ /* 0x000fe2000bf05070 */
[----:B------:R-:W-:-:S02]  /*0a80*/  USHF.R.U64 UR19, UR10, UR15, UR6 ;  /* 0x0000000f0a137299 */ /* 0x000fc40008001206 */
[----:B------:R-:W-:Y:S01]  /*0a90*/  USHF.R.U32.HI UR10, URZ, UR15, UR6 ;  /* 0x0000000f3f0a7299 */ /* 0x000fe20008011606 */
[----:B0-----:R-:W-:Y:S01]  /*0aa0*/  R2UR UR14, R0 ;  /* 0x00000000000e72ca */ /* 0x001fe200000e0000 */
[----:B------:R-:W-:Y:S01]  /*0ab0*/  ULDC UR17, c[0x0][0x608] ;  /* 0x0001820000117ab9 */ /* 0x000fe20000000800 */
[----:B------:R-:W-:Y:S01]  /*0ac0*/  ISETP.NE.AND.EX P0, PT, RZ, UR9, PT, P0 ;  /* 0x00000009ff007c0c */ /* 0x000fe2000bf05300 */
[----:B------:R-:W-:Y:S02]  /*0ad0*/  USHF.R.U64 UR23, UR19, UR17, UR10 ;  /* 0x0000001113177299 */ /* 0x000fe4000800120a */
[----:B------:R-:W-:Y:S01]  /*0ae0*/  USHF.R.U32.HI UR10, URZ, UR17, UR10 ;  /* 0x000000113f0a7299 */ /* 0x000fe2000801160a */
[----:B------:R-:W-:Y:S01]  /*0af0*/  UMOV UR16, 0x1 ;  /* 0x0000000100107882 */ /* 0x000fe20000000000 */
[----:B------:R-:W-:Y:S02]  /*0b00*/  UIADD3 UR12, -UR12, URZ, URZ ;  /* 0x0000003f0c0c7290 */ /* 0x000fe4000fffe13f */
[----:B------:R-:W-:-:S02]  /*0b10*/  USHF.R.U64 UR24, UR23, UR21, UR10 ;  /* 0x0000001517187299 */ /* 0x000fc4000800120a */
[----:B------:R-:W-:Y:S01]  /*0b20*/  USHF.L.U32 UR6, UR16, UR21, URZ ;  /* 0x0000001510067299 */ /* 0x000fe2000800063f */
[----:B------:R-:W-:Y:S01]  /*0b30*/  ULDC UR13, c[0x0][0x144] ;  /* 0x00005100000d7ab9 */ /* 0x000fe20000000800 */
[----:B------:R-:W-:Y:S01]  /*0b40*/  ULDC UR5, c[0x0][0x600] ;  /* 0x0001800000057ab9 */ /* 0x000fe20000000800 */
[----:B------:R-:W-:Y:S02]  /*0b50*/  ULOP3.LUT UR16, URZ, UR11, URZ, 0x33, !UPT ;  /* 0x0000000b3f107292 */ /* 0x000fe4000f8e333f */
[----:B------:R-:W-:Y:S02]  /*0b60*/  USHF.R.U32.HI UR11, URZ, UR21, UR10 ;  /* 0x000000153f0b7299 */ /* 0x000fe4000801160a */
[----:B------:R-:W-:Y:S02]  /*0b70*/  UIADD3 UR18, UR5, -0x1, URZ ;  /* 0xffffffff05127890 */ /* 0x000fe4000fffe03f */
[----:B------:R-:W-:Y:S02]  /*0b80*/  UIADD3 UR20, -UR14, URZ, URZ ;  /* 0x0000003f0e147290 */ /* 0x000fe4000fffe13f */
[----:B------:R-:W-:Y:S01]  /*0b90*/  UIMAD UR4, UR13, UR12, UR4 ;  /* 0x0000000c0d0472a4 */ /* 0x000fe2000f8e0204 */
[----:B------:R-:W-:Y:S01]  /*0ba0*/  ULDC UR25, c[0x0][0x148] ;  /* 0x0000520000197ab9 */ /* 0x000fe20000000800 */
[----:B------:R-:W-:Y:S01]  /*0bb0*/  ULDC UR21, c[0x0][0x648] ;  /* 0x0001920000157ab9 */ /* 0x000fe20000000800 */
[----:B------:R-:W-:Y:S01]  /*0bc0*/  ULDC UR22, c[0x0][0x638] ;  /* 0x00018e0000167ab9 */ /* 0x000fe20000000800 */
[----:B------:R-:W-:Y:S01]  /*0bd0*/  UMOV UR10, UR24 ;  /* 0x00000018000a7c82 */ /* 0x000fe20008000000 */
[----:B------:R-:W-:Y:S07]  /*0be0*/  @!P0 BRA `(.L_x_6) ;  /* 0x0000000000308947 */ /* 0x000fee0003800000 */
[----:B------:R-:W-:Y:S02]  /*0bf0*/  ULDC UR14, c[0x0][0x64c] ;  /* 0x00019300000e7ab9 */ /* 0x000fe40000000800 */
        /* <DEDUP_REMOVED lines=8> */
[----:B------:R-:W-:-:S07]  /*0c80*/  UIMAD.WIDE.U32.X UR8, UR17, UR9, UR14, UP0 ;  /* 0x00000009110872a5 */ /* 0x000fce00080e040e */
[----:B------:R-:W-:Y:S01]  /*0c90*/  UMOV UR10, UR8 ;  /* 0x00000008000a7c82 */ /* 0x000fe20008000000 */
[----:B------:R-:W-:-:S05]  /*0ca0*/  UMOV UR11, UR9 ;  /* 0x00000009000b7c82 */ /* 0x000fca0008000000 */
.L_x_6:
[----:B------:R-:W-:Y:S01]  /*0cb0*/  UISETP.NE.AND UP0, UPT, UR47, URZ, UPT ;  /* 0x0000003f2f00728c */ /* 0x000fe2000bf05270 */
[----:B------:R-:W-:Y:S01]  /*0cc0*/  IMAD.MOV.U32 R0, RZ, RZ, 0x1 ;  /* 0x00000001ff007424 */ /* 0x000fe200078e00ff */
[----:B------:R-:W-:Y:S02]  /*0cd0*/  USHF.R.U64 UR8, UR10, UR21, UR11 ;  /* 0x000000150a087299 */ /* 0x000fe4000800120b */
[----:B------:R-:W-:Y:S02]  /*0ce0*/  ULOP3.LUT UR16, UR23, UR16, URZ, 0xc0, !UPT ;  /* 0x0000001017107292 */ /* 0x000fe4000f8ec03f */
[----:B------:R-:W-:Y:S02]  /*0cf0*/  ULOP3.LUT UR18, UR19, UR18, URZ, 0xc0, !UPT ;  /* 0x0000001213127292 */ /* 0x000fe4000f8ec03f */
[----:B------:R-:W-:-:S03]  /*0d00*/  UIMAD UR16, UR6, UR8, UR16 ;  /* 0x00000008061072a4 */ /* 0x000fc6000f8e0210 */
[----:B------:R-:W-:Y:S02]  /*0d10*/  @UP0 UIMAD UR4, UR25, UR20, UR7 ;  /* 0x00000014190402a4 */ /* 0x000fe4000f8e0207 */
[----:B------:R-:W-:-:S04]  /*0d20*/  UIADD3 UR7, -UR8, URZ, URZ ;  /* 0x0000003f08077290 */ /* 0x000fc8000fffe13f */
[----:B------:R-:W-:-:S03]  /*0d30*/  UIMAD UR6, UR7, UR22, UR24 ;  /* 0x00000016070672a4 */ /* 0x000fc6000f8e0218 */
[----:B------:R-:W-:Y:S01]  /*0d40*/  ULDC UR7, c[0x0][0x610] ;  /* 0x0001840000077ab9 */ /* 0x000fe20000000800 */
[----:B------:R-:W-:Y:S02]  /*0d50*/  UIMAD UR6, UR6, UR5, UR18 ;  /* 0x00000005060672a4 */ /* 0x000fe4000f8e0212 */
[----:B------:R-:W-:-:S04]  /*0d60*/  UIMAD UR4, UR16, UR7, UR4 ;  /* 0x00000007100472a4 */ /* 0x000fc8000f8e0204 */
[----:B------:R-:W-:Y:S02]  /*0d70*/  USEL UR42, UR6, UR4, !UP0 ;  /* 0x00000004062a7287 */ /* 0x000fe4000c000000 */
[----:B------:R-:W-:-:S12]  /*0d80*/  USEL UR41, UR4, UR6, !UP0 ;  /* 0x0000000604297287 */ /* 0x000fd8000c000000 */
.L_x_4:
[----:B------:R-:W-:-:S08]  /*0d90*/  NOP ;  /* 0x0000000000007918 */ /* 0x000fd00000000000 */
[----:B------:R-:W0:Y:S02]  /*0da0*/  USETMAXREG.TRY_ALLOC.CTAPOOL UP0, 0xe8 ;  /* 0x000000e8000079c8 */ /* 0x000e240008000600 */
[----:B0-----:R-:W-:-:S13]  /*0db0*/  PLOP3.LUT P0, PT, PT, PT, UP0, 0x80, 0x0 ;  /* 0x000000000000781c */ /* 0x001fda0003f0f008 */
[----:B------:R-:W-:Y:S05]  /*0dc0*/  @!P0 BRA `(.L_x_4) ;  /* 0xfffffffc00f08947 */ /* 0x000fea000383ffff */
[----:B------:R-:W-:Y:S01]  /*0dd0*/  ULDC.64 UR4, c[0x0][0x598] ;  /* 0x0001660000047ab9 */ /* 0x000fe20000000a00 */
[----:B------:R-:W-:Y:S01]  /*0de0*/  ULDC.64 UR36, c[0x0][0x208] ;  /* 0x0000820000247ab9 */ /* 0x000fe20000000a00 */
[----:B------:R-:W-:-:S04]  /*0df0*/  ISETP.NE.U32.AND P0, PT, RZ, UR4, PT ;  /* 0x00000004ff007c0c */ /* 0x000fc8000bf05070 */
[----:B------:R-:W-:-:S13]  /*0e00*/  ISETP.NE.AND.EX P0, PT, RZ, UR5, PT, P0 ;  /* 0x00000005ff007c0c */ /* 0x000fda000bf05300 */
[----:B------:R-:W-:Y:S05]  /*0e10*/  @!P0 BRA `(.L_x_7) ;  /* 0x00000000001c8947 */ /* 0x000fea0003800000 */
[----:B------:R-:W0:Y:S02]  /*0e20*/  LDC.64 R4, c[0x0][0x598] ;  /* 0x00016600ff047b82 */ /* 0x000e240000000a00 */
[----:B0-----:R-:W2:Y:S02]  /*0e30*/  LDG.E.64 R4, desc[UR36][R4.64] ;  /* 0x0000002404047981 */ /* 0x001ea4000c1e1b00 */
[----:B--2---:R-:W-:-:S04]  /*0e40*/  ISETP.NE.U32.AND P0, PT, R4, RZ, PT ;  /* 0x000000ff0400720c */ /* 0x004fc80003f05070 */
[----:B------:R-:W-:-:S13]  /*0e50*/  ISETP.NE.AND.EX P0, PT, R5, RZ, PT, P0 ;  /* 0x000000ff0500720c */ /* 0x000fda0003f05300 */
[----:B------:R-:W-:Y:S05]  /*0e60*/  @!P0 BRA `(.L_x_7) ;  /* 0x0000000000088947 */ /* 0x000fea0003800000 */
[----:B------:R0:W5:Y:S01]  /*0e70*/  LD.E R22, desc[UR36][R4.64] ;  /* 0x0000002404167980 */ /* 0x000162000c101900 */
[----:B------:R-:W-:Y:S05]  /*0e80*/  BRA `(.L_x_8) ;  /* 0x0000000000247947 */ /* 0x000fea0003800000 */
.L_x_7:
[----:B------:R-:W-:Y:S02]  /*0e90*/  ULDC.64 UR4, c[0x0][0x588] ;  /* 0x0001620000047ab9 */ /* 0x000fe40000000a00 */
[----:B------:R-:W-:-:S04]  /*0ea0*/  ISETP.NE.U32.AND P0, PT, RZ, UR4, PT ;  /* 0x00000004ff007c0c */ /* 0x000fc8000bf05070 */
[----:B------:R-:W-:-:S13]  /*0eb0*/  ISETP.NE.AND.EX P0, PT, RZ, UR5, PT, P0 ;  /* 0x00000005ff007c0c */ /* 0x000fda000bf05300 */
[----:B------:R-:W-:Y:S05]  /*0ec0*/  @!P0 BRA `(.L_x_9) ;  /* 0x00000000000c8947 */ /* 0x000fea0003800000 */
[----:B------:R-:W0:Y:S02]  /*0ed0*/  LDC.64 R22, c[0x0][0x588] ;  /* 0x00016200ff167b82 */ /* 0x000e240000000a00 */
[----:B0-----:R1:W5:Y:S01]  /*0ee0*/  LDG.E R22, desc[UR36][R22.64] ;  /* 0x0000002416167981 */ /* 0x001362000c1e1900 */
[----:B------:R-:W-:Y:S05]  /*0ef0*/  BRA `(.L_x_8) ;  /* 0x0000000000087947 */ /* 0x000fea0003800000 */
.L_x_9:
[----:B------:R-:W-:Y:S02]  /*0f00*/  ULDC UR4, c[0x0][0x580] ;  /* 0x0001600000047ab9 */ /* 0x000fe40000000800 */
[----:B------:R-:W-:-:S07]  /*0f10*/  IMAD.U32 R22, RZ, RZ, UR4 ;  /* 0x00000004ff167e24 */ /* 0x000fce000f8e00ff */
.L_x_8:
[----:B------:R-:W-:Y:S02]  /*0f20*/  ULDC.64 UR4, c[0x0][0x5a0] ;  /* 0x0001680000047ab9 */ /* 0x000fe40000000a00 */
[----:B------:R-:W-:-:S04]  /*0f30*/  ISETP.NE.U32.AND P0, PT, RZ, UR4, PT ;  /* 0x00000004ff007c0c */ /* 0x000fc8000bf05070 */
[----:B------:R-:W-:-:S13]  /*0f40*/  ISETP.NE.AND.EX P0, PT, RZ, UR5, PT, P0 ;  /* 0x00000005ff007c0c */ /* 0x000fda000bf05300 */
[----:B------:R-:W-:Y:S05]  /*0f50*/  @!P0 BRA `(.L_x_10) ;  /* 0x00000000001c8947 */ /* 0x000fea0003800000 */
[----:B0-----:R-:W0:Y:S02]  /*0f60*/  LDC.64 R4, c[0x0][0x5a0] ;  /* 0x00016800ff047b82 */ /* 0x001e240000000a00 */
[----:B0-----:R-:W2:Y:S02]  /*0f70*/  LDG.E.64 R4, desc[UR36][R4.64] ;  /* 0x0000002404047981 */ /* 0x001ea4000c1e1b00 */
[----:B--2---:R-:W-:-:S04]  /*0f80*/  ISETP.NE.U32.AND P0, PT, R4, RZ, PT ;  /* 0x000000ff0400720c */ /* 0x004fc80003f05070 */
[----:B------:R-:W-:-:S13]  /*0f90*/  ISETP.NE.AND.EX P0, PT, R5, RZ, PT, P0 ;  /* 0x000000ff0500720c */ /* 0x000fda0003f05300 */
[----:B------:R-:W-:Y:S05]  /*0fa0*/  @!P0 BRA `(.L_x_10) ;  /* 0x0000000000088947 */ /* 0x000fea0003800000 */
[----:B------:R0:W5:Y:S01]  /*0fb0*/  LD.E R19, desc[UR36][R4.64] ;  /* 0x0000002404137980 */ /* 0x000162000c101900 */
[----:B------:R-:W-:Y:S05]  /*0fc0*/  BRA `(.L_x_11) ;  /* 0x0000000000247947 */ /* 0x000fea0003800000 */
.L_x_10:
[----:B------:R-:W-:Y:S02]  /*0fd0*/  ULDC.64 UR4, c[0x0][0x590] ;  /* 0x0001640000047ab9 */ /* 0x000fe40000000a00 */
[----:B------:R-:W-:-:S04]  /*0fe0*/  ISETP.NE.U32.AND P0, PT, RZ, UR4, PT ;  /* 0x00000004ff007c0c */ /* 0x000fc8000bf05070 */
[----:B------:R-:W-:-:S13]  /*0ff0*/  ISETP.NE.AND.EX P0, PT, RZ, UR5, PT, P0 ;  /* 0x00000005ff007c0c */ /* 0x000fda000bf05300 */
[----:B------:R-:W-:Y:S05]  /*1000*/  @!P0 BRA `(.L_x_12) ;  /* 0x00000000000c8947 */ /* 0x000fea0003800000 */
[----:B0-----:R-:W0:Y:S02]  /*1010*/  LDC.64 R4, c[0x0][0x590] ;  /* 0x00016400ff047b82 */ /* 0x001e240000000a00 */
[----:B0-----:R2:W5:Y:S01]  /*1020*/  LDG.E R19, desc[UR36][R4.64] ;  /* 0x0000002404137981 */ /* 0x001562000c1e1900 */
[----:B------:R-:W-:Y:S05]  /*1030*/  BRA `(.L_x_11) ;  /* 0x0000000000087947 */ /* 0x000fea0003800000 */
.L_x_12:
[----:B------:R-:W-:Y:S02]  /*1040*/  ULDC UR4, c[0x0][0x584] ;  /* 0x0001610000047ab9 */ /* 0x000fe40000000800 */
[----:B------:R-:W-:-:S07]  /*1050*/  IMAD.U32 R19, RZ, RZ, UR4 ;  /* 0x00000004ff137e24 */ /* 0x000fce000f8e00ff */
.L_x_11:
[----:B------:R-:W-:-:S13]  /*1060*/  LOP3.LUT P0, RZ, R0, 0xff, RZ, 0xc0, !PT ;  /* 0x000000ff00ff7812 */ /* 0x000fda000780c0ff */
[----:B------:R-:W-:Y:S05]  /*1070*/  @!P0 EXIT ;  /* 0x000000000000894d */ /* 0x000fea0003800000 */
[----:B------:R-:W-:Y:S01]  /*1080*/  ULDC UR4, c[0x0][0x28c] ;  /* 0x0000a30000047ab9 */ /* 0x000fe20000000800 */
[----:B------:R-:W-:Y:S01]  /*1090*/  ULDC.64 UR6, c[0x0][0x5c8] ;  /* 0x0001720000067ab9 */ /* 0x000fe20000000a00 */
[----:B------:R-:W-:Y:S02]  /*10a0*/  UIADD3 UR4, UR4, 0x3f, URZ ;  /* 0x0000003f04047890 */ /* 0x000fe4000fffe03f */
[----:B------:R-:W-:Y:S02]  /*10b0*/  USHF.L.U64.HI UR44, UR6, 0x3, UR7 ;  /* 0x00000003062c7899 */ /* 0x000fe40008010207 */
[----:B------:R-:W-:Y:S02]  /*10c0*/  USHF.R.S32.HI UR5, URZ, 0x1f, UR4 ;  /* 0x0000001f3f057899 */ /* 0x000fe40008011404 */
[----:B------:R-:W-:Y:S02]  /*10d0*/  USHF.L.U32 UR45, UR6, 0x3, URZ ;  /* 0x00000003062d7899 */ /* 0x000fe4000800063f */
[----:B------:R-:W-:Y:S01]  /*10e0*/  ULEA.HI UR5, UR5, UR4, URZ, 0x6 ;  /* 0x0000000405057291 */ /* 0x000fe2000f8f303f */
[----:B------:R-:W-:Y:S01]  /*10f0*/  UMOV UR38, URZ ;  /* 0x0000003f00267c82 */ /* 0x000fe20008000000 */
[----:B------:R-:W-:-:S02]  /*1100*/  UMOV UR39, URZ ;  /* 0x0000003f00277c82 */ /* 0x000fc40008000000 */
[----:B------:R-:W-:-:S12]  /*1110*/  USHF.R.S32.HI UR46, URZ, 0x6, UR5 ;  /* 0x000000063f2e7899 */ /* 0x000fd80008011405 */
.L_x_416:
[----:B------:R-:W-:Y:S01]  /*1120*/  LOP3.LUT R0, R2, 0x80, RZ, 0xc0, !PT ;  /* 0x0000008002007812 */ /* 0x000fe200078ec0ff */
[----:B---3--:R-:W3:Y:S01]  /*1130*/  S2UR UR7, SR_CgaCtaId ;  /* 0x00000000000779c3 */ /* 0x008ee20000008800 */
[----:B------:R-:W-:Y:S02]  /*1140*/  UMOV UR6, 0x400 ;  /* 0x0000040000067882 */ /* 0x000fe40000000000 */
[----:B------:R-:W-:-:S06]  /*1150*/  SHF.R.U32.HI R0, RZ, 0x7, R0 ;  /* 0x00000007ff007819 */ /* 0x000fcc0000011600 */
[----:B------:R-:W4:Y:S01]  /*1160*/  SHFL.IDX PT, R0, R0, RZ, 0x1f ;  /* 0x00001fff00007589 */ /* 0x000f2200000e0000 */
[----:B---3--:R-:W-:Y:S01]  /*1170*/  ULEA UR6, UR7, UR6, 0x18 ;  /* 0x0000000607067291 */ /* 0x008fe2000f8ec03f */
[----:B----4-:R-:W-:-:S13]  /*1180*/  R2UR UR4, R0 ;  /* 0x00000000000472ca */ /* 0x010fda00000e0000 */
[----:B------:R-:W-:-:S04]  /*1190*/  ULEA.HI UR5, UR4, UR4, URZ, 0x1 ;  /* 0x0000000404057291 */ /* 0x000fc8000f8f083f */
[----:B------:R-:W-:-:S04]  /*11a0*/  ULOP3.LUT UR5, UR5, 0xffffe, URZ, 0xc0, !UPT ;  /* 0x000ffffe05057892 */ /* 0x000fc8000f8ec03f */
[----:B------:R-:W-:-:S03]  /*11b0*/  UIADD3 UR5, UR4, -UR5, URZ ;  /* 0x8000000504057290 */ /* 0x000fc6000fffe03f */
[----:B------:R-:W-:Y:S01]  /*11c0*/  ULDC UR4, c[0x0][0x28c] ;  /* 0x0000a30000047ab9 */ /* 0x000fe20000000800 */
[----:B------:R-:W-:Y:S01]  /*11d0*/  ULEA UR5, UR5, UR6, 0xc ;  /* 0x0000000605057291 */ /* 0x000fe2000f8e603f */
[----:B------:R-:W-:-:S03]  /*11e0*/  ISETP.LT.AND P0, PT, RZ, UR4, PT ;  /* 0x00000004ff007c0c */ /* 0x000fc6000bf01270 */
[----:B------:R-:W-:-:S04]  /*11f0*/  UIADD3 UR5, UR5, 0x100, URZ ;  /* 0x0000010005057890 */ /* 0x000fc8000fffe03f */
[----:B------:R-:W-:-:S04]  /*1200*/  USHF.R.U32.HI UR5, URZ, 0x4, UR5 ;  /* 0x000000043f057899 */ /* 0x000fc80008011605 */
[----:B------:R-:W-:Y:S02]  /*1210*/  ULOP3.LUT UR48, UR5, 0x3fff, URZ, 0xc0, !UPT ;  /* 0x00003fff05307892 */ /* 0x000fe4000f8ec03f */
[----:B012---:R-:W-:Y:S10]  /*1220*/  @P0 BRA `(.L_x_13) ;  /* 0x0000000000400947 */ /* 0x007ff40003800000 */
[----:B------:R-:W-:Y:S01]  /*1230*/  MOV R0, 0x0 ;  /* 0x0000000000007802 */ /* 0x000fe20000000f00 */
[----:B------:R-:W-:Y:S01]  /*1240*/  ULDC.64 UR4, c[0x4][0x68] ;  /* 0x01001a0000047ab9 */ /* 0x000fe20000000a00 */
[----:B------:R-:W-:Y:S01]  /*1250*/  ULDC.64 UR6, c[0x4][0x8] ;  /* 0x0100020000067ab9 */ /* 0x000fe20000000a00 */
[----:B0-2---:R-:W-:Y:S01]  /*1260*/  IMAD.U32 R4, RZ, RZ, UR4 ;  /* 0x00000004ff047e24 */ /* 0x005fe2000f8e00ff */
[----:B------:R0:W2:Y:S01]  /*1270*/  LDC.64 R14, c[0x4][R0] ;  /* 0x01000000000e7b82 */ /* 0x0000a20000000a00 */
[----:B------:R-:W-:Y:S01]  /*1280*/  IMAD.U32 R5, RZ, RZ, UR5 ;  /* 0x00000005ff057e24 */ /* 0x000fe2000f8e00ff */
[----:B------:R-:W-:Y:S01]  /*1290*/  ULDC.64 UR4, c[0x4][0x70] ;  /* 0x01001c0000047ab9 */ /* 0x000fe20000000a00 */
[----:B------:R-:W-:Y:S02]  /*12a0*/  IMAD.U32 R10, RZ, RZ, UR6 ;  /* 0x00000006ff0a7e24 */ /* 0x000fe4000f8e00ff */
[----:B------:R-:W-:Y:S02]  /*12b0*/  IMAD.U32 R6, RZ, RZ, UR4 ;  /* 0x00000004ff067e24 */ /* 0x000fe4000f8e00ff */
[----:B------:R-:W-:-:S02]  /*12c0*/  IMAD.U32 R7, RZ, RZ, UR5 ;  /* 0x00000005ff077e24 */ /* 0x000fc4000f8e00ff */
[----:B------:R-:W-:Y:S02]  /*12d0*/  IMAD.U32 R11, RZ, RZ, UR7 ;  /* 0x00000007ff0b7e24 */ /* 0x000fe4000f8e00ff */
[----:B------:R-:W-:Y:S02]  /*12e0*/  IMAD.MOV.U32 R8, RZ, RZ, 0x1e1 ;  /* 0x000001e1ff087424 */ /* 0x000fe400078e00ff */
[----:B------:R-:W-:Y:S02]  /*12f0*/  IMAD.MOV.U32 R12, RZ, RZ, 0x1 ;  /* 0x00000001ff0c7424 */ /* 0x000fe400078e00ff */
[----:B0-----:R-:W-:-:S07]  /*1300*/  IMAD.MOV.U32 R13, RZ, RZ, RZ ;  /* 0x000000ffff0d7224 */ /* 0x001fce00078e00ff */
[----:B------:R-:W-:-:S07]  /*1310*/  LEPC R20, `(.L_x_13) ;  /* 0x000000001014794e */ /* 0x000fce0000000000 */
[----:B-12--5:R-:W-:Y:S05]  /*1320*/  CALL.ABS.NOINC R14 ;  /* 0x000000000e007343 */ /* 0x026fea0003c00000 */
.L_x_13:
[----:B------:R-:W-:-:S06]  /*1330*/  ULOP3.LUT UR4, UR40, 0x1, URZ, 0xfc, !UPT ;  /* 0x0000000128047892 */ /* 0x000fcc000f8efc3f */
[----:B------:R-:W-:-:S05]  /*1340*/  IMAD.U32 R0, RZ, RZ, UR4 ;  /* 0x00000004ff007e24 */ /* 0x000fca000f8e00ff */
[----:B------:R-:W-:-:S13]  /*1350*/  ISETP.NE.AND P0, PT, R0, 0x3, PT ;  /* 0x000000030000780c */ /* 0x000fda0003f05270 */
[----:B------:R-:W-:Y:S05]  /*1360*/  @!P0 BRA `(.L_x_14) ;  /* 0x0000000000048947 */ /* 0x000fea0003800000 */
[----:B------:R-:W-:Y:S01]  /*1370*/  BPT.TRAP 0x1 ;  /* 0x000000040000795c */ /* 0x000fe20000300000 */
.L_x_14:
[----:B------:R-:W3:Y:S01]  /*1380*/  S2UR UR5, SR_CgaCtaId ;  /* 0x00000000000579c3 */ /* 0x000ee20000008800 */
[----:B------:R-:W-:Y:S01]  /*1390*/  UMOV UR4, 0x400 ;  /* 0x0000040000047882 */ /* 0x000fe20000000000 */
[----:B------:R-:W-:Y:S02]  /*13a0*/  IMAD.U32 R0, RZ, RZ, UR38 ;  /* 0x00000026ff007e24 */ /* 0x000fe4000f8e00ff */
[----:B0-2---:R-:W-:-:S03]  /*13b0*/  IMAD.U32 R4, RZ, RZ, UR39 ;  /* 0x00000027ff047e24 */ /* 0x005fc6000f8e00ff */
[----:B------:R-:W-:Y:S01]  /*13c0*/  SHF.L.U32 R0, R0, 0x1f, RZ ;  /* 0x0000001f00007819 */ /* 0x000fe200000006ff */
[----:B---3--:R-:W-:-:S06]  /*13d0*/  ULEA UR4, UR5, UR4, 0x18 ;  /* 0x0000000405047291 */ /* 0x008fcc000f8ec03f */
[----:B------:R-:W-:-:S04]  /*13e0*/  IMAD.U32 R5, RZ, RZ, UR4 ;  /* 0x00000004ff057e24 */ /* 0x000fc8000f8e00ff */
[----:B------:R-:W-:-:S04]  /*13f0*/  IMAD R3, R4, 0x8, R5 ;  /* 0x0000000804037824 */ /* 0x000fc800078e0205 */
[----:B------:R0:W2:Y:S01]  /*1400*/  SYNCS.PHASECHK.TRANS64.TRYWAIT P1, [R3+URZ], R0 ;  /* 0x00000000030075a7 */ /* 0x0000a2000802017f */
[----:B------:R-:W-:Y:S05]  /*1410*/  @!P0 BRA `(.L_x_15) ;  /* 0x0000000000048947 */ /* 0x000fea0003800000 */
[----:B------:R-:W-:Y:S01]  /*1420*/  BPT.TRAP 0x1 ;  /* 0x000000040000795c */ /* 0x000fe20000300000 */
.L_x_15:
[----:B--2---:R-:W-:Y:S05]  /*1430*/  @P1 BRA `(.L_x_16) ;  /* 0x0000000000081947 */ /* 0x004fea0003800000 */
[----:B------:R-:W2:Y:S02]  /*1440*/  SYNCS.PHASECHK.TRANS64.TRYWAIT P1, [R3+URZ], R0 ;  /* 0x00000000030075a7 */ /* 0x000ea4000802017f */
[----:B--2---:R-:W-:Y:S05]  /*1450*/  @!P1 BRA `(.L_x_17) ;  /* 0x000000e400149947 */ /* 0x004fea0003800000 */
.L_x_16:
[----:B------:R-:W-:-:S04]  /*1460*/  UISETP.LT.AND UP0, UPT, UR46, 0x1, UPT ;  /* 0x000000012e00788c */ /* 0x000fc8000bf01270 */
[----:B------:R-:W-:-:S06]  /*1470*/  USEL UR4, UR46, 0x1, UP0 ;  /* 0x000000012e047887 */ /* 0x000fcc0008000000 */
[----:B0-2---:R-:W-:Y:S01]  /*1480*/  IMAD.U32 R0, RZ, RZ, UR4 ;  /* 0x00000004ff007e24 */ /* 0x005fe2000f8e00ff */
[----:B------:R-:W-:Y:S05]  /*1490*/  WARPSYNC.ALL ;  /* 0x0000000000007948 */ /* 0x000fea0003800000 */
[----:B------:R-:W-:-:S04]  /*14a0*/  IADD3 R0, -R0, UR46, RZ ;  /* 0x0000002e00007c10 */ /* 0x000fc8000fffe1ff */
[----:B------:R-:W-:Y:S02]  /*14b0*/  ISETP.GE.AND P1, PT, R0, 0x1, PT ;  /* 0x000000010000780c */ /* 0x000fe40003f26270 */
[----:B------:R-:W-:Y:S01]  /*14c0*/  R2UR UR4, R5 ;  /* 0x00000000050472ca */ /* 0x000fe200000e0000 */
[----:B------:R-:W-:Y:S01]  /*14d0*/  WARPGROUP.ARRIVE ;  /* 0x00000000000079c5 */ /* 0x000fe20000000000 */
[----:B------:R-:W-:Y:S01]  /*14e0*/  UMOV UR9, 0x80000020 ;  /* 0x8000002000097882 */ /* 0x000fe20000000000 */
[----:B------:R-:W-:-:S10]  /*14f0*/  UMOV UR11, 0x80000020 ;  /* 0x80000020000b7882 */ /* 0x000fd40000000000 */
[----:B------:R-:W-:-:S04]  /*1500*/  UIADD3 UR4, UR4, 0x28100, URZ ;  /* 0x0002810004047890 */ /* 0x000fc8000fffe03f */
[----:B------:R-:W-:-:S04]  /*1510*/  USHF.R.U32.HI UR4, URZ, 0x4, UR4 ;  /* 0x000000043f047899 */ /* 0x000fc80008011604 */
[----:B------:R-:W-:Y:S02]  /*1520*/  ULOP3.LUT UR5, UR4, 0x3fff, URZ, 0xc0, !UPT ;  /* 0x00003fff04057892 */ /* 0x000fe4000f8ec03f */
[----:B------:R-:W-:Y:S02]  /*1530*/  ULOP3.LUT UR4, UR48, 0x10000, URZ, 0xfc, !UPT ;  /* 0x0001000030047892 */ /* 0x000fe4000f8efc3f */
[----:B------:R-:W-:Y:S02]  /*1540*/  ULOP3.LUT UR5, UR5, 0x10000, URZ, 0xfc, !UPT ;  /* 0x0001000005057892 */ /* 0x000fe4000f8efc3f */
[----:B------:R-:W-:Y:S02]  /*1550*/  ULEA UR6, UR39, UR4, 0xb ;  /* 0x0000000427067291 */ /* 0x000fe4000f8e583f */
[----:B------:R-:W-:-:S05]  /*1560*/  UIMAD UR7, UR39, 0x180, UR5 ;  /* 0x00000180270778a4 */ /* 0x000fca000f8e0205 */
[----:B------:R-:W-:Y:S02]  /*1570*/  UMOV UR8, UR6 ;  /* 0x0000000600087c82 */ /* 0x000fe40008000000 */
[----:B------:R-:W-:Y:S02]  /*1580*/  UMOV UR10, UR7 ;  /* 0x00000007000a7c82 */ /* 0x000fe40008000000 */
[----:B------:R-:W-:Y:S01]  /*1590*/  IGMMA.64x96x32.S8.S8 R168, gdesc[UR8], RZ, !UPT, gsb0 ;  /* 0x02a0000008a879f1 */ /* 0x000fe2000c0410ff */
[----:B------:R-:W-:Y:S01]  /*15a0*/  UIADD3 UR8, UR6, 0x200, URZ ;  /* 0x0000020006087890 */ /* 0x000fe2000fffe03f */
[----:B------:R-:W-:Y:S01]  /*15b0*/  UMOV UR9, 0x80000020 ;  /* 0x8000002000097882 */ /* 0x000fe20000000000 */
[----:B------:R-:W-:Y:S02]  /*15c0*/  WARPGROUP.DEPBAR.LE gsb0, 0x0 ;  /* 0x00008000000079c5 */ /* 0x000fe40000010000 */
[----:B------:R-:W-:-:S06]  /*15d0*/  WARPGROUP.ARRIVE ;  /* 0x00000000000079c5 */ /* 0x000fcc0000000000 */
        /* <DEDUP_REMOVED lines=11> */
[----:B------:R-:W-:Y:S02]  /*1690*/  UIADD3 UR8, UR6, 0x2, URZ ;  /* 0x0000000206087890 */ /* 0x000fe4000fffe03f */
[----:B------:R-:W-:Y:S01]  /*16a0*/  UIADD3 UR10, UR7, 0x2, URZ ;  /* 0x00000002070a7890 */ /* 0x000fe2000fffe03f */
[----:B------:R-:W-:Y:S01]  /*16b0*/  UMOV UR9, 0x80000020 ;  /* 0x8000002000097882 */ /* 0x000fe20000000000 */
[----:B------:R-:W-:Y:S01]  /*16c0*/  UMOV UR11, 0x80000020 ;  /* 0x80000020000b7882 */ /* 0x000fe20000000000 */
[----:B------:R-:W-:Y:S02]  /*16d0*/  WARPGROUP.DEPBAR.LE gsb0, 0x0 ;  /* 0x00008000000079c5 */ /* 0x000fe40000010000 */
[----:B------:R-:W-:-:S06]  /*16e0*/  WARPGROUP.ARRIVE ;  /* 0x00000000000079c5 */ /* 0x000fcc0000000000 */
[----:B------:R-:W-:Y:S01]  /*16f0*/  IGMMA.64x96x32.S8.S8 R168, gdesc[UR8], R168, gsb0 ;  /* 0x02a0000008a879f1 */ /* 0x000fe200080410a8 */
[----:B------:R-:W-:Y:S01]  /*1700*/  UIADD3 UR8, UR6, 0x202, URZ ;  /* 0x0000020206087890 */ /* 0x000fe2000fffe03f */
        /* <DEDUP_REMOVED lines=13> */
[----:B------:R-:W-:Y:S03]  /*17e0*/  IGMMA.64x96x32.S8.S8 R24, gdesc[UR8], R24, gsb0 ;  /* 0x02a00000081879f1 */ /* 0x000fe60008041018 */
[----:B------:R-:W-:Y:S02]  /*17f0*/  WARPGROUP.DEPBAR.LE gsb0, 0x0 ;  /* 0x00008000000079c5 */ /* 0x000fe40000010000 */
[----:B------:R-:W-:Y:S05]  /*1800*/  @!P1 BRA `(.L_x_18) ;  /* 0x0000000400689947 */ /* 0x000fea0003800000 */
[----:B------:R-:W-:-:S04]  /*1810*/  UIADD3 UR6, UR39, 0x1, URZ ;  /* 0x0000000127067890 */ /* 0x000fc8000fffe03f */
[----:B------:R-:W-:-:S04]  /*1820*/  UISETP.NE.AND UP0, UPT, UR6, 0x5, UPT ;  /* 0x000000050600788c */ /* 0x000fc8000bf05270 */
[----:B------:R-:W-:Y:S02]  /*1830*/  USEL UR7, URZ, 0x1, UP0 ;  /* 0x000000013f077887 */ /* 0x000fe40008000000 */
[----:B------:R-:W-:Y:S02]  /*1840*/  USEL UR6, UR6, URZ, UP0 ;  /* 0x0000003f06067287 */ /* 0x000fe40008000000 */
[----:B------:R-:W-:-:S06]  /*1850*/  ULOP3.LUT UR7, UR38, UR7, URZ, 0x3c, !UPT ;  /* 0x0000000726077292 */ /* 0x000fcc000f8e3c3f */
[----:B------:R-:W-:Y:S01]  /*1860*/  IMAD.U32 R6, RZ, RZ, UR7 ;  /* 0x00000007ff067e24 */ /* 0x000fe2000f8e00ff */
[----:B------:R-:W-:-:S06]  /*1870*/  UMOV UR7, UR39 ;  /* 0x0000002700077c82 */ /* 0x000fcc0008000000 */
.L_x_25:
[----:B0-----:R-:W-:Y:S05]  /*1880*/  @!P0 BRA `(.L_x_19) ;  /* 0x0000000000048947 */ /* 0x001fea0003800000 */
[----:B------:R-:W-:Y:S01]  /*1890*/  BPT.TRAP 0x1 ;  /* 0x000000040000795c */ /* 0x000fe20000300000 */
.L_x_19:
[----:B------:R-:W0:Y:S01]  /*18a0*/  S2UR UR9, SR_CgaCtaId ;  /* 0x00000000000979c3 */ /* 0x000e220000008800 */
[----:B------:R-:W-:Y:S01]  /*18b0*/  UMOV UR8, 0x400 ;  /* 0x0000040000087882 */ /* 0x000fe20000000000 */
[----:B------:R-:W-:Y:S01]  /*18c0*/  IMAD.U32 R4, RZ, RZ, UR6 ;  /* 0x00000006ff047e24 */ /* 0x000fe2000f8e00ff */
[----:B------:R-:W-:Y:S01]  /*18d0*/  SHF.L.U32 R3, R6, 0x1f, RZ ;  /* 0x0000001f06037819 */ /* 0x000fe200000006ff */
[----:B0-----:R-:W-:-:S06]  /*18e0*/  ULEA UR8, UR9, UR8, 0x18 ;  /* 0x0000000809087291 */ /* 0x001fcc000f8ec03f */
[----:B------:R-:W-:-:S04]  /*18f0*/  IMAD.U32 R5, RZ, RZ, UR8 ;  /* 0x00000008ff057e24 */ /* 0x000fc8000f8e00ff */
[----:B------:R-:W-:-:S04]  /*1900*/  IMAD R4, R4, 0x8, R5 ;  /* 0x0000000804047824 */ /* 0x000fc800078e0205 */
[----:B------:R0:W2:Y:S01]  /*1910*/  SYNCS.PHASECHK.TRANS64.TRYWAIT P1, [R4+URZ], R3 ;  /* 0x00000003040075a7 */ /* 0x0000a2000802017f */
[----:B------:R-:W-:Y:S05]  /*1920*/  @!P0 BRA `(.L_x_20) ;  /* 0x0000000000048947 */ /* 0x000fea0003800000 */
[----:B------:R-:W-:Y:S01]  /*1930*/  BPT.TRAP 0x1 ;  /* 0x000000040000795c */ /* 0x000fe20000300000 */
.L_x_20:
[----:B--2---:R-:W-:Y:S05]  /*1940*/  @P1 BRA `(.L_x_21) ;  /* 0x0000000000081947 */ /* 0x004fea0003800000 */
[----:B------:R-:W2:Y:S02]  /*1950*/  SYNCS.PHASECHK.TRANS64.TRYWAIT P1, [R4+URZ], R3 ;  /* 0x00000003040075a7 */ /* 0x000ea4000802017f */
[----:B--2---:R-:W-:Y:S05]  /*1960*/  @!P1 BRA `(.L_x_22) ;  /* 0x000000dc00e49947 */ /* 0x004fea0003800000 */
.L_x_21:
[----:B------:R-:W-:Y:S01]  /*1970*/  ULEA UR12, UR6, UR4, 0xb ;  /* 0x00000004060c7291 */ /* 0x000fe2000f8e583f */
[----:B------:R-:W-:Y:S01]  /*1980*/  WARPGROUP.ARRIVE ;  /* 0x00000000000079c5 */ /* 0x000fe20000000000 */
[----:B------:R-:W-:Y:S01]  /*1990*/  UIMAD UR13, UR6, 0x180, UR5 ;  /* 0x00000180060d78a4 */ /* 0x000fe2000f8e0205 */
[----:B------:R-:W-:Y:S01]  /*19a0*/  UMOV UR9, 0x80000020 ;  /* 0x8000002000097882 */ /* 0x000fe20000000000 */
[----:B------:R-:W-:-:S03]  /*19b0*/  UMOV UR11, 0x80000020 ;  /* 0x80000020000b7882 */ /* 0x000fc60000000000 */
[----:B------:R-:W-:Y:S02]  /*19c0*/  UMOV UR8, UR12 ;  /* 0x0000000c00087c82 */ /* 0x000fe40008000000 */
[----:B------:R-:W-:Y:S02]  /*19d0*/  UMOV UR10, UR13 ;  /* 0x0000000d000a7c82 */ /* 0x000fe40008000000 */
        /* <DEDUP_REMOVED lines=40> */
[----:B------:R-:W-:Y:S01]  /*1c60*/  BPT.TRAP 0x1 ;  /* 0x000000040000795c */ /* 0x000fe20000300000 */
.L_x_23:
[----:B------:R-:W-:Y:S01]  /*1c70*/  UISETP.GT.U32.AND UP0, UPT, UR40, 0x1, UPT ;  /* 0x000000012800788c */ /* 0x000fe2000bf04070 */
[----:B0-2---:R-:W-:-:S04]  /*1c80*/  IMAD.U32 R4, RZ, RZ, UR7 ;  /* 0x00000007ff047e24 */ /* 0x005fc8000f8e00ff */
[----:B------:R-:W-:Y:S01]  /*1c90*/  IMAD R3, R4, 0x8, R5 ;  /* 0x0000000804037824 */ /* 0x000fe200078e0205 */
[----:B------:R-:W-:-:S03]  /*1ca0*/  PLOP3.LUT P1, PT, PT, PT, UP0, 0x80, 0x0 ;  /* 0x000000000000781c */ /* 0x000fc60003f2f008 */
[----:B------:R-:W-:-:S05]  /*1cb0*/  VIADD R3, R3, 0x28 ;  /* 0x0000002803037836 */ /* 0x000fca0000000000 */
[----:B------:R-:W-:-:S04]  /*1cc0*/  PRMT R3, RZ, 0x654, R3 ;  /* 0x00000654ff037816 */ /* 0x000fc80000000003 */
[----:B------:R0:W-:Y:S01]  /*1cd0*/  SYNCS.ARRIVE.TRANS64.RED.A1T0 RZ, [R3+URZ], RZ ;  /* 0x000000ff03ff79a7 */ /* 0x0001e2000810043f */
[----:B------:R-:W-:Y:S05]  /*1ce0*/  @P1 BRA `(.L_x_24) ;  /* 0x0000000000041947 */ /* 0x000fea0003800000 */
[----:B------:R-:W-:Y:S01]  /*1cf0*/  BPT.TRAP 0x1 ;  /* 0x000000040000795c */ /* 0x000fe20000300000 */
.L_x_24:
[----:B------:R-:W-:Y:S01]  /*1d00*/  UIADD3 UR6, UR6, 0x1, URZ ;  /* 0x0000000106067890 */ /* 0x000fe2000fffe03f */
[C---:B------:R-:W-:Y:S01]  /*1d10*/  ISETP.GT.AND P1, PT, R0.reuse, 0x1, PT ;  /* 0x000000010000780c */ /* 0x040fe20003f24270 */
[----:B------:R-:W-:Y:S01]  /*1d20*/  UIADD3 UR7, UR7, 0x1, URZ ;  /* 0x0000000107077890 */ /* 0x000fe2000fffe03f */
[----:B------:R-:W-:Y:S01]  /*1d30*/  VIADD R0, R0, 0xffffffff ;  /* 0xffffffff00007836 */ /* 0x000fe20000000000 */
[----:B------:R-:W-:Y:S02]  /*1d40*/  UISETP.NE.AND UP0, UPT, UR6, 0x5, UPT ;  /* 0x000000050600788c */ /* 0x000fe4000bf05270 */
[----:B------:R-:W-:Y:S02]  /*1d50*/  UISETP.NE.AND UP1, UPT, UR7, 0x5, UPT ;  /* 0x000000050700788c */ /* 0x000fe4000bf25270 */
[----:B------:R-:W-:Y:S02]  /*1d60*/  USEL UR8, URZ, 0x1, UP0 ;  /* 0x000000013f087887 */ /* 0x000fe40008000000 */
[----:B------:R-:W-:-:S02]  /*1d70*/  USEL UR6, UR6, URZ, UP0 ;  /* 0x0000003f06067287 */ /* 0x000fc40008000000 */
[----:B------:R-:W-:Y:S02]  /*1d80*/  USEL UR7, UR7, URZ, UP1 ;  /* 0x0000003f07077287 */ /* 0x000fe40008800000 */
[----:B------:R-:W-:Y:S01]  /*1d90*/  LOP3.LUT R6, R6, UR8, RZ, 0x3c, !PT ;  /* 0x0000000806067c12 */ /* 0x000fe2000f8e3cff */
[----:B------:R-:W-:Y:S09]  /*1da0*/  @P1 BRA `(.L_x_25) ;  /* 0xfffffff800b41947 */ /* 0x000ff2000383ffff */
.L_x_18:
[----:B------:R-:W2:Y:S02]  /*1db0*/  LDC R0, c[0x0][0x28c] ;  /* 0x0000a300ff007b82 */ /* 0x000ea40000000800 */
[----:B--2---:R-:W-:-:S13]  /*1dc0*/  ISETP.GE.AND P1, PT, R0, 0x1, PT ;  /* 0x000000010000780c */ /* 0x004fda0003f26270 */
[----:B------:R-:W-:Y:S05]  /*1dd0*/  @!P1 BRA `(.L_x_26) ;  /* 0x0000000000449947 */ /* 0x000fea0003800000 */
[----:B------:R-:W-:Y:S05]  /*1de0*/  @!P0 BRA `(.L_x_27) ;  /* 0x0000000000048947 */ /* 0x000fea0003800000 */
[----:B------:R-:W-:Y:S01]  /*1df0*/  BPT.TRAP 0x1 ;  /* 0x000000040000795c */ /* 0x000fe20000300000 */
.L_x_27:
[----:B------:R-:W-:-:S04]  /*1e00*/  UISETP.LT.AND UP0, UPT, UR46, 0x1, UPT ;  /* 0x000000012e00788c */ /* 0x000fc8000bf01270 */
[----:B------:R-:W-:Y:S02]  /*1e10*/  USEL UR6, UR46, 0x1, UP0 ;  /* 0x000000012e067887 */ /* 0x000fe40008000000 */
[----:B------:R-:W-:Y:S02]  /*1e20*/  UISETP.GT.U32.AND UP0, UPT, UR40, 0x1, UPT ;  /* 0x000000012800788c */ /* 0x000fe4000bf04070 */
[----:B------:R-:W-:-:S04]  /*1e30*/  UIADD3 UR6, UR39, UR46, -UR6 ;  /* 0x0000002e27067290 */ /* 0x000fc8000fffe806 */
[----:B------:R-:W-:Y:S01]  /*1e40*/  UIMAD.WIDE.U32 UR4, UR6, -0x33333333, URZ ;  /* 0xcccccccd060478a5 */ /* 0x000fe2000f8e003f */
[----:B------:R-:W-:-:S03]  /*1e50*/  PLOP3.LUT P0, PT, PT, PT, UP0, 0x80, 0x0 ;  /* 0x000000000000781c */ /* 0x000fc60003f0f008 */
[----:B------:R-:W-:-:S04]  /*1e60*/  USHF.R.U32.HI UR4, URZ, 0x2, UR5 ;  /* 0x000000023f047899 */ /* 0x000fc80008011605 */
[----:B------:R-:W-:-:S06]  /*1e70*/  UIMAD UR6, UR4, -0x5, UR6 ;  /* 0xfffffffb040678a4 */ /* 0x000fcc000f8e0206 */
[----:B------:R-:W-:-:S04]  /*1e80*/  IMAD.U32 R0, RZ, RZ, UR6 ;  /* 0x00000006ff007e24 */ /* 0x000fc8000f8e00ff */
[----:B------:R-:W-:-:S04]  /*1e90*/  IMAD R0, R0, 0x8, R5 ;  /* 0x0000000800007824 */ /* 0x000fc800078e0205 */
[----:B------:R-:W-:-:S05]  /*1ea0*/  VIADD R0, R0, 0x28 ;  /* 0x0000002800007836 */ /* 0x000fca0000000000 */
[----:B------:R-:W-:-:S04]  /*1eb0*/  PRMT R0, RZ, 0x654, R0 ;  /* 0x00000654ff007816 */ /* 0x000fc80000000000 */
[----:B------:R2:W-:Y:S01]  /*1ec0*/  SYNCS.ARRIVE.TRANS64.RED.A1T0 RZ, [R0+URZ], RZ ;  /* 0x000000ff00ff79a7 */ /* 0x0005e2000810043f */
[----:B------:R-:W-:Y:S05]  /*1ed0*/  @P0 BRA `(.L_x_26) ;  /* 0x0000000000040947 */ /* 0x000fea0003800000 */
[----:B------:R-:W-:Y:S01]  /*1ee0*/  BPT.TRAP 0x1 ;  /* 0x000000040000795c */ /* 0x000fe20000300000 */
.L_x_26:
[C---:B--2---:R-:W-:Y:S01]  /*1ef0*/  LOP3.LUT R0, R2.reuse, 0x3, RZ, 0xc0, !PT ;  /* 0x0000000302007812 */ /* 0x044fe200078ec0ff */
[----:B------:R-:W-:Y:S01]  /*1f00*/  IMAD.MOV.U32 R7, RZ, RZ, -0x2 ;  /* 0xfffffffeff077424 */ /* 0x000fe200078e00ff */
[----:B------:R-:W-:Y:S01]  /*1f10*/  ULDC UR12, c[0x0][0x288] ;  /* 0x0000a200000c7ab9 */ /* 0x000fe20000000800 */
[----:B------:R-:W-:Y:S01]  /*1f20*/  UIMAD UR42, UR42, 0x60, URZ ;  /* 0x000000602a2a78a4 */ /* 0x000fe2000f8e023f */
[----:B------:R-:W-:Y:S01]  /*1f30*/  LOP3.LUT R4, R2, 0x60, RZ, 0xc0, !PT ;  /* 0x0000006002047812 */ /* 0x000fe200078ec0ff */
[----:B------:R-:W-:Y:S01]  /*1f40*/  IMAD R7, R0, R7, UR12 ;  /* 0x0000000c00077e24 */ /* 0x000fe2000f8e0207 */
[--C-:B------:R-:W-:Y:S01]  /*1f50*/  SHF.R.U32.HI R0, RZ, 0x7, R2.reuse ;  /* 0x00000007ff007819 */ /* 0x100fe20000011602 */
[----:B------:R-:W-:Y:S01]  /*1f60*/  UIMAD.WIDE UR8, UR41, 0x200, URZ ;  /* 0x00000200290878a5 */ /* 0x000fe2000f8e023f */
[----:B0-----:R-:W-:Y:S01]  /*1f70*/  SHF.R.U32.HI R3, RZ, 0x2, R2 ;  /* 0x00000002ff037819 */ /* 0x001fe20000011602 */
[----:B------:R-:W-:Y:S01]  /*1f80*/  USHF.L.U32 UR41, UR41, 0x9, URZ ;  /* 0x0000000929297899 */ /* 0x000fe2000800063f */
[----:B------:R-:W-:Y:S01]  /*1f90*/  LOP3.LUT R0, R0, 0x1, RZ, 0xc0, !PT ;  /* 0x0000000100007812 */ /* 0x000fe200078ec0ff */
[----:B------:R-:W-:Y:S01]  /*1fa0*/  UISETP.GE.AND UP0, UPT, UR42, UR12, UPT ;  /* 0x0000000c2a00728c */ /* 0x000fe2000bf06270 */
[----:B------:R-:W-:Y:S01]  /*1fb0*/  SHF.R.U32.HI R6, RZ, 0x1, R4 ;  /* 0x00000001ff067819 */ /* 0x000fe20000011604 */
[----:B------:R-:W-:Y:S01]  /*1fc0*/  UIADD3 UR39, UR46, UR39, URZ ;  /* 0x000000272e277290 */ /* 0x000fe2000fffe03f */
[----:B------:R-:W-:Y:S01]  /*1fd0*/  IMAD.SHL.U32 R8, R2, 0x2, RZ ;  /* 0x0000000202087824 */ /* 0x000fe200078e00ff */
[----:B------:R-:W-:Y:S01]  /*1fe0*/  ULDC UR7, c[0x0][0x284] ;  /* 0x0000a10000077ab9 */ /* 0x000fe20000000800 */
[----:B------:R-:W-:Y:S01]  /*1ff0*/  IMAD.U32 R9, RZ, RZ, UR42 ;  /* 0x0000002aff097e24 */ /* 0x000fe2000f8e00ff */
[----:B------:R-:W-:Y:S01]  /*2000*/  UISETP.GE.OR UP0, UPT, UR41, UR7, UP0 ;  /* 0x000000072900728c */ /* 0x000fe20008706670 */
[----:B------:R-:W-:Y:S01]  /*2010*/  IMAD.SHL.U32 R4, R0, 0x40, RZ ;  /* 0x0000004000047824 */ /* 0x000fe200078e00ff */
[----:B------:R-:W-:Y:S01]  /*2020*/  LOP3.LUT R3, R3, 0x7, RZ, 0xc0, !PT ;  /* 0x0000000703037812 */ /* 0x000fe200078ec0ff */
[----:B------:R-:W-:Y:S01]  /*2030*/  UISETP.GT.U32.AND UP1, UPT, UR39, 0x4, UPT ;  /* 0x000000042700788c */ /* 0x000fe2000bf24070 */
[----:B------:R-:W-:Y:S01]  /*2040*/  LOP3.LUT R8, R9, 0x6, R8, 0xf8, !PT ;  /* 0x0000000609087812 */ /* 0x000fe200078ef808 */
[----:B------:R-:W-:Y:S01]  /*2050*/  USHF.R.S32.HI UR13, URZ, 0x1f, UR43 ;  /* 0x0000001f3f0d7899 */ /* 0x000fe2000801142b */
[--C-:B------:R-:W-:Y:S01]  /*2060*/  LOP3.LUT R21, R4, 0x40, R3.reuse, 0xe2, !PT ;  /* 0x0000004004157812 */ /* 0x100fe200078ee203 */
[----:B------:R-:W-:Y:S01]  /*2070*/  UIMAD.WIDE.U32 UR4, UR39, -0x33333333, URZ ;  /* 0xcccccccd270478a5 */ /* 0x000fe2000f8e003f */
[----:B------:R-:W-:Y:S01]  /*2080*/  IADD3 R3, RZ, -R6, -R3 ;  /* 0x80000006ff037210 */ /* 0x000fe20007ffe803 */
[----:B------:R-:W-:Y:S01]  /*2090*/  ULDC.64 UR10, c[0x0][0x5d0] ;  /* 0x00017400000a7ab9 */ /* 0x000fe20000000a00 */
[----:B------:R-:W-:Y:S01]  /*20a0*/  UISETP.LT.U32.AND UP1, UPT, UR46, 0x5, UP1 ;  /* 0x000000052e00788c */ /* 0x000fe20008f21070 */
[----:B------:R-:W-:Y:S01]  /*20b0*/  PLOP3.LUT P0, PT, PT, PT, UP0, 0x80, 0x0 ;  /* 0x000000000000781c */ /* 0x000fe20003f0f008 */
[----:B------:R-:W-:Y:S01]  /*20c0*/  UISETP.GE.U32.AND UP2, UPT, UR46, 0x5, UPT ;  /* 0x000000052e00788c */ /* 0x000fe2000bf46070 */
[----:B------:R-:W-:Y:S01]  /*20d0*/  SHF.R.S32.HI R9, RZ, 0x1f, R8 ;  /* 0x0000001fff097819 */ /* 0x000fe20000011408 */
[----:B------:R-:W-:-:S02]  /*20e0*/  UIMAD UR6, UR13, UR10, URZ ;  /* 0x0000000a0d0672a4 */ /* 0x000fc4000f8e023f */
[----:B------:R-:W-:Y:S01]  /*20f0*/  IMAD.U32 R5, RZ, RZ, UR10 ;  /* 0x0000000aff057e24 */ /* 0x000fe2000f8e00ff */
[----:B------:R-:W-:Y:S01]  /*2100*/  USHF.R.U32.HI UR4, URZ, 0x2, UR5 ;  /* 0x000000023f047899 */ /* 0x000fe20008011605 */
[----:B------:R-:W-:Y:S01]  /*2110*/  IMAD R0, R0, -0x40, R3 ;  /* 0xffffffc000007824 */ /* 0x000fe200078e0203 */
[----:B------:R-:W-:Y:S01]  /*2120*/  USEL UR5, URZ, 0x1, !UP1 ;  /* 0x000000013f057887 */ /* 0x000fe2000c800000 */
[----:B------:R-:W-:Y:S01]  /*2130*/  IMAD.U32 R3, RZ, RZ, UR7 ;  /* 0x00000007ff037e24 */ /* 0x000fe2000f8e00ff */
[----:B------:R-:W-:Y:S02]  /*2140*/  UIMAD UR6, UR43, UR11, UR6 ;  /* 0x0000000b2b0672a4 */ /* 0x000fe4000f8e0206 */
[----:B------:R-:W-:Y:S01]  /*2150*/  IMAD.WIDE.U32 R4, R5, UR43, R8 ;  /* 0x0000002b05047c25 */ /* 0x000fe2000f8e0008 */
[----:B------:R-:W-:Y:S01]  /*2160*/  ULOP3.LUT UR38, UR38, UR5, URZ, 0x3c, !UPT ;  /* 0x0000000526267292 */ /* 0x000fe2000f8e3c3f */
[----:B------:R-:W-:Y:S01]  /*2170*/  LOP3.LUT R21, R21, UR8, R6, 0xfe, !PT ;  /* 0x0000000815157c12 */ /* 0x000fe2000f8efe06 */
[----:B------:R-:W-:Y:S01]  /*2180*/  UIMAD UR39, UR4, -0x5, UR39 ;  /* 0xfffffffb042778a4 */ /* 0x000fe2000f8e0227 */
[----:B------:R-:W-:Y:S01]  /*2190*/  IADD3 R0, R3, -UR41, R0 ;  /* 0x8000002903007c10 */ /* 0x000fe2000fffe000 */
[----:B------:R-:W-:Y:S01]  /*21a0*/  @UP2 ULOP3.LUT UR38, UR38, 0x1, UR4, 0x78, !UPT ;  /* 0x0000000126262892 */ /* 0x000fe2000f8e7804 */
[----:B------:R-:W-:Y:S01]  /*21b0*/  VIADD R5, R5, UR6 ;  /* 0x0000000605057c36 */ /* 0x000fe20008000000 */
[----:B------:R-:W-:Y:S01]  /*21c0*/  UMOV UR41, 0xffffffff ;  /* 0xffffffff00297882 */ /* 0x000fe20000000000 */
[----:B------:R-:W-:Y:S01]  /*21d0*/  VIADD R3, R7, -UR42 ;  /* 0x8000002a07037c36 */ /* 0x000fe20008000000 */
[----:B------:R-:W-:Y:S08]  /*21e0*/  @P0 BRA `(.L_x_28) ;  /* 0x000000b400e80947 */ /* 0x000ff00003800000 */
[----:B-----5:R-:W-:Y:S01]  /*21f0*/  ISETP.NE.AND P0, PT, R19, RZ, PT ;  /* 0x000000ff1300720c */ /* 0x020fe20003f05270 */
[----:B------:R-:W-:Y:S01]  /*2200*/  ULDC.64 UR10, c[0x0][0x5c8] ;  /* 0x00017200000a7ab9 */ /* 0x000fe20000000a00 */
[----:B------:R-:W-:Y:S01]  /*2210*/  BSSY B0, `(.L_x_28) ;  /* 0x0000b77000007945 */ /* 0x000fe20003800000 */
[----:B------:R-:W-:Y:S01]  /*2220*/  UIMAD UR4, UR9, UR10, URZ ;  /* 0x0000000a090472a4 */ /* 0x000fe2000f8e023f */
[----:B------:R-:W-:Y:S02]  /*2230*/  IMAD.U32 R6, RZ, RZ, UR11 ;  /* 0x0000000bff067e24 */ /* 0x000fe4000f8e00ff */
[----:B------:R-:W-:-:S04]  /*2240*/  IMAD.WIDE.U32 R4, R21, UR10, R4 ;  /* 0x0000000a15047c25 */ /* 0x000fc8000f8e0004 */
[----:B------:R-:W-:-:S04]  /*2250*/  IMAD R7, R21, R6, UR4 ;  /* 0x0000000415077e24 */ /* 0x000fc8000f8e0206 */
[----:B------:R-:W-:Y:S01]  /*2260*/  IMAD.IADD R218, R5, 0x1, R7 ;  /* 0x0000000105da7824 */ /* 0x000fe200078e0207 */
[----:B------:R-:W-:Y:S06]  /*2270*/  @!P0 BRA `(.L_x_29) ;  /* 0x0000008400548947 */ /* 0x000fec0003800000 */
[----:B------:R-:W0:Y:S01]  /*2280*/  LDC.64 R12, c[0x0][0x5b0] ;  /* 0x00016c00ff0c7b82 */ /* 0x000e220000000a00 */
[----:B------:R-:W-:Y:S01]  /*2290*/  ULDC.64 UR6, c[0x0][0x5b8] ;  /* 0x00016e0000067ab9 */ /* 0x000fe20000000a00 */
[----:B------:R-:W-:Y:S01]  /*22a0*/  ISETP.GE.AND P2, PT, R0, 0x1, PT ;  /* 0x000000010000780c */ /* 0x000fe20003f46270 */
[----:B------:R-:W-:Y:S02]  /*22b0*/  UIMAD UR4, UR13, UR6, URZ ;  /* 0x000000060d0472a4 */ /* 0x000fe4000f8e023f */
[----:B------:R-:W-:Y:S01]  /*22c0*/  IMAD.U32 R7, RZ, RZ, UR6 ;  /* 0x00000006ff077e24 */ /* 0x000fe2000f8e00ff */
[----:B------:R-:W-:Y:S01]  /*22d0*/  BSSY B1, `(.L_x_30) ;  /* 0x000000e000017945 */ /* 0x000fe20003800000 */
[----:B------:R-:W-:Y:S01]  /*22e0*/  ISETP.LT.OR P1, PT, R3, 0x1, !P2 ;  /* 0x000000010300780c */ /* 0x000fe20005721670 */
[----:B------:R-:W-:Y:S01]  /*22f0*/  UIMAD UR4, UR43, UR7, UR4 ;  /* 0x000000072b0472a4 */ /* 0x000fe2000f8e0204 */
[----:B------:R-:W2:Y:S01]  /*2300*/  LDC.64 R10, c[0x0][0x5a8] ;  /* 0x00016a00ff0a7b82 */ /* 0x000ea20000000a00 */
[----:B------:R-:W-:-:S04]  /*2310*/  IMAD.WIDE.U32 R8, R7, UR43, R8 ;  /* 0x0000002b07087c25 */ /* 0x000fc8000f8e0008 */
[----:B------:R-:W-:Y:S02]  /*2320*/  VIADD R7, R9, UR4 ;  /* 0x0000000409077c36 */ /* 0x000fe40008000000 */
[----:B------:R-:W-:Y:S02]  /*2330*/  IMAD.MOV.U32 R6, RZ, RZ, R8 ;  /* 0x000000ffff067224 */ /* 0x000fe400078e0008 */
[----:B0-----:R-:W-:Y:S02]  /*2340*/  IMAD R20, R12, UR9, RZ ;  /* 0x000000090c147c24 */ /* 0x001fe4000f8e02ff */
[----:B------:R-:W-:-:S04]  /*2350*/  IMAD.WIDE.U32 R14, R21, R12, R6 ;  /* 0x0000000c150e7225 */ /* 0x000fc800078e0006 */
[----:B------:R-:W-:Y:S01]  /*2360*/  IMAD R20, R21, R13, R20 ;  /* 0x0000000d15147224 */ /* 0x000fe200078e0214 */
[----:B--2---:R-:W-:-:S04]  /*2370*/  IADD3 R216, P0, R14, R10, RZ ;  /* 0x0000000a0ed87210 */ /* 0x004fc80007f1e0ff */
[----:B------:R-:W-:Y:S01]  /*2380*/  IADD3.X R217, R11, R15, R20, P0, !PT ;  /* 0x0000000f0bd97210 */ /* 0x000fe200007fe414 */
[----:B------:R-:W-:Y:S08]  /*2390*/  @P1 BRA `(.L_x_31) ;  /* 0x0000000000041947 */ /* 0x000ff00003800000 */
[----:B------:R0:W5:Y:S02]  /*23a0*/  LDG.E.U8 R18, desc[UR36][R216.64] ;  /* 0x00000024d8127981 */ /* 0x000164000c1e1100 */
.L_x_31:
[----:B------:R-:W-:Y:S05]  /*23b0*/  BSYNC B1 ;  /* 0x0000000000017941 */ /* 0x000fea0003800000 */
.L_x_30:
[----:B-----5:R-:W-:Y:S01]  /*23c0*/  LOP3.LUT R5, R18, 0xffff, RZ, 0xc0, !PT ;  /* 0x0000ffff12057812 */ /* 0x020fe200078ec0ff */
[----:B------:R-:W-:Y:S01]  /*23d0*/  ULDC.64 UR4, c[0x0][0x5c0] ;  /* 0x0001700000047ab9 */ /* 0x000fe20000000a00 */
[----:B------:R-:W-:Y:S01]  /*23e0*/  ISETP.LT.OR P3, PT, R3, 0x2, !P2 ;  /* 0x000000020300780c */ /* 0x000fe20005761670 */
[----:B------:R-:W-:Y:S01]  /*23f0*/  BSSY B1, `(.L_x_32) ;  /* 0x000000b000017945 */ /* 0x000fe20003800000 */
[----:B------:R-:W-:Y:S02]  /*2400*/  PRMT R14, R5, 0x8880, RZ ;  /* 0x00008880050e7816 */ /* 0x000fe400000000ff */
[----:B------:R-:W-:-:S03]  /*2410*/  IADD3 R4, P0, R4, UR4, RZ ;  /* 0x0000000404047c10 */ /* 0x000fc6000ff1e0ff */
[----:B-1----:R-:W-:Y:S01]  /*2420*/  IMAD R23, R14, R19, RZ ;  /* 0x000000130e177224 */ /* 0x002fe200078e02ff */
[----:B------:R-:W-:-:S03]  /*2430*/  IADD3.X R5, R218, UR5, RZ, P0, !PT ;  /* 0x00000005da057c10 */ /* 0x000fc600087fe4ff */
[----:B------:R-:W-:-:S05]  /*2440*/  @!P1 IMAD R15, R168, R22, R23 ;  /* 0x00000016a80f9224 */ /* 0x000fca00078e0217 */
[----:B------:R1:W-:Y:S01]  /*2450*/  @!P1 STG.E.U8 desc[UR36][R4.64], R15 ;  /* 0x0000000f04009986 */ /* 0x0003e2000c101124 */
[----:B------:R-:W-:Y:S05]  /*2460*/  @P3 BRA `(.L_x_33) ;  /* 0x00000000000c3947 */ /* 0x000fea0003800000 */
[----:B------:R-:W2:Y:S02]  /*2470*/  LDG.E.U8 R18, desc[UR36][R216.64+0x1] ;  /* 0x00000124d8127981 */ /* 0x000ea4000c1e1100 */
[----:B--2---:R-:W-:-:S05]  /*2480*/  PRMT R14, R18, 0x8880, RZ ;  /* 0x00008880120e7816 */ /* 0x004fca00000000ff */
[----:B------:R-:W-:-:S07]  /*2490*/  IMAD R23, R14, R19, RZ ;  /* 0x000000130e177224 */ /* 0x000fce00078e02ff */
.L_x_33:
[----:B------:R-:W-:Y:S05]  /*24a0*/  BSYNC B1 ;  /* 0x0000000000017941 */ /* 0x000fea0003800000 */
.L_x_32:
[----:B------:R-:W-:Y:S01]  /*24b0*/  ISETP.GE.AND P1, PT, R0, 0x9, PT ;  /* 0x000000090000780c */ /* 0x000fe20003f26270 */
[C---:B------:R-:W-:Y:S01]  /*24c0*/  IMAD.SHL.U32 R14, R12.reuse, 0x8, RZ ;  /* 0x000000080c0e7824 */ /* 0x040fe200078e00ff */
[----:B-1----:R-:W-:Y:S01]  /*24d0*/  SHF.L.U64.HI R15, R12, 0x3, R13 ;  /* 0x000000030c0f7819 */ /* 0x002fe2000001020d */
[----:B------:R-:W-:Y:S01]  /*24e0*/  @!P3 IMAD R221, R169, R22, R23 ;  /* 0x00000016a9ddb224 */ /* 0x000fe200078e0217 */
[C---:B------:R-:W-:Y:S01]  /*24f0*/  ISETP.LT.OR P6, PT, R3.reuse, 0x1, !P1 ;  /* 0x000000010300780c */ /* 0x040fe20004fc1670 */
[----:B------:R-:W-:Y:S01]  /*2500*/  BSSY B1, `(.L_x_34) ;  /* 0x000000c000017945 */ /* 0x000fe20003800000 */
[----:B------:R-:W-:Y:S01]  /*2510*/  ISETP.LT.OR P0, PT, R3, 0x2, !P1 ;  /* 0x000000020300780c */ /* 0x000fe20004f01670 */
[----:B------:R-:W-:Y:S01]  /*2520*/  IMAD.WIDE.U32 R168, R21, R12, R14 ;  /* 0x0000000c15a87225 */ /* 0x000fe200078e000e */
[----:B------:R1:W-:Y:S03]  /*2530*/  @!P3 STG.E.U8 desc[UR36][R4.64+0x1], R221 ;  /* 0x000001dd0400b986 */ /* 0x0003e6000c101124 */
[----:B------:R-:W-:Y:S01]  /*2540*/  IMAD.IADD R20, R20, 0x1, R169 ;  /* 0x0000000114147824 */ /* 0x000fe200078e02a9 */
[----:B------:R-:W-:-:S04]  /*2550*/  IADD3 R168, P3, P4, R8, R10, R168 ;  /* 0x0000000a08a87210 */ /* 0x000fc80007c7e0a8 */
[----:B------:R-:W-:Y:S02]  /*2560*/  IADD3.X R169, R7, R11, R20, P3, P4 ;  /* 0x0000000b07a97210 */ /* 0x000fe40001fe8414 */
[----:B------:R-:W-:Y:S01]  /*2570*/  @!P6 IADD3 R218, P5, R4, UR45, RZ ;  /* 0x0000002d04daec10 */ /* 0x000fe2000ffbe0ff */
[----:B------:R-:W-:-:S12]  /*2580*/  @P6 BRA `(.L_x_35) ;  /* 0x00000000000c6947 */ /* 0x000fd80003800000 */
[----:B------:R-:W2:Y:S02]  /*2590*/  LDG.E.U8 R18, desc[UR36][R168.64] ;  /* 0x00000024a8127981 */ /* 0x000ea4000c1e1100 */
[----:B--2---:R-:W-:-:S05]  /*25a0*/  PRMT R20, R18, 0x8880, RZ ;  /* 0x0000888012147816 */ /* 0x004fca00000000ff */
[----:B------:R-:W-:-:S07]  /*25b0*/  IMAD R23, R20, R19, RZ ;  /* 0x0000001314177224 */ /* 0x000fce00078e02ff */
.L_x_35:
[----:B------:R-:W-:Y:S05]  /*25c0*/  BSYNC B1 ;  /* 0x0000000000017941 */ /* 0x000fea0003800000 */
.L_x_34:
[----:B-1----:R-:W-:Y:S01]  /*25d0*/  @!P6 IMAD R221, R170, R22, R23 ;  /* 0x00000016aadde224 */ /* 0x002fe200078e0217 */
[----:B------:R-:W-:Y:S01]  /*25e0*/  @!P6 IADD3.X R219, R5, UR44, RZ, P5, !PT ;  /* 0x0000002c05dbec10 */ /* 0x000fe2000affe4ff */
[----:B------:R-:W-:Y:S01]  /*25f0*/  BSSY B1, `(.L_x_36) ;  /* 0x000000a000017945 */ /* 0x000fe20003800000 */
[C---:B------:R-:W-:Y:S02]  /*2600*/  ISETP.LT.OR P4, PT, R3.reuse, 0x9, !P2 ;  /* 0x000000090300780c */ /* 0x040fe40005781670 */
[C---:B------:R-:W-:Y:S01]  /*2610*/  ISETP.LT.OR P5, PT, R3.reuse, 0xa, !P2 ;  /* 0x0000000a0300780c */ /* 0x040fe200057a1670 */
[----:B------:R1:W-:Y:S01]  /*2620*/  @!P6 STG.E.U8 desc[UR36][R218.64], R221 ;  /* 0x000000ddda00e986 */ /* 0x0003e2000c101124 */
[----:B------:R-:W-:Y:S02]  /*2630*/  ISETP.LT.OR P3, PT, R3, 0x9, !P1 ;  /* 0x000000090300780c */ /* 0x000fe40004f61670 */
[----:B------:R-:W-:Y:S01]  /*2640*/  @!P0 IADD3 R170, P6, R4, UR45, RZ ;  /* 0x0000002d04aa8c10 */ /* 0x000fe2000ffde0ff */
[----:B------:R-:W-:-:S12]  /*2650*/  @P0 BRA `(.L_x_37) ;  /* 0x00000000000c0947 */ /* 0x000fd80003800000 */
[----:B------:R-:W2:Y:S02]  /*2660*/  LDG.E.U8 R18, desc[UR36][R168.64+0x1] ;  /* 0x00000124a8127981 */ /* 0x000ea4000c1e1100 */
[----:B--2---:R-:W-:-:S05]  /*2670*/  PRMT R20, R18, 0x8880, RZ ;  /* 0x0000888012147816 */ /* 0x004fca00000000ff */
[----:B------:R-:W-:-:S07]  /*2680*/  IMAD R23, R20, R19, RZ ;  /* 0x0000001314177224 */ /* 0x000fce00078e02ff */
.L_x_37:
[----:B------:R-:W-:Y:S05]  /*2690*/  BSYNC B1 ;  /* 0x0000000000017941 */ /* 0x000fea0003800000 */
.L_x_36:
[----:B-1----:R-:W-:Y:S01]  /*26a0*/  @!P0 IMAD R219, R171, R22, R23 ;  /* 0x00000016abdb8224 */ /* 0x002fe200078e0217 */
[----:B------:R-:W-:Y:S01]  /*26b0*/  @!P0 IADD3.X R171, R5, UR44, RZ, P6, !PT ;  /* 0x0000002c05ab8c10 */ /* 0x000fe2000b7fe4ff */
[----:B------:R-:W-:Y:S04]  /*26c0*/  BSSY B1, `(.L_x_38) ;  /* 0x0000006000017945 */ /* 0x000fe80003800000 */
[----:B------:R1:W-:Y:S01]  /*26d0*/  @!P0 STG.E.U8 desc[UR36][R170.64+0x1], R219 ;  /* 0x000001dbaa008986 */ /* 0x0003e2000c101124 */
[----:B------:R-:W-:Y:S05]  /*26e0*/  @P4 BRA `(.L_x_39) ;  /* 0x00000000000c4947 */ /* 0x000fea0003800000 */
[----:B------:R-:W2:Y:S02]  /*26f0*/  LDG.E.U8 R18, desc[UR36][R216.64+0x8] ;  /* 0x00000824d8127981 */ /* 0x000ea4000c1e1100 */
[----:B--2---:R-:W-:-:S05]  /*2700*/  PRMT R20, R18, 0x8880, RZ ;  /* 0x0000888012147816 */ /* 0x004fca00000000ff */
[----:B------:R-:W-:-:S07]  /*2710*/  IMAD R23, R20, R19, RZ ;  /* 0x0000001314177224 */ /* 0x000fce00078e02ff */
.L_x_39:
[----:B------:R-:W-:Y:S05]  /*2720*/  BSYNC B1 ;  /* 0x0000000000017941 */ /* 0x000fea0003800000 */
.L_x_38:
[----:B-1----:R-:W-:Y:S01]  /*2730*/  @!P4 IMAD R171, R172, R22, R23 ;  /* 0x00000016acabc224 */ /* 0x002fe200078e0217 */
[----:B------:R-:W-:Y:S04]  /*2740*/  BSSY B1, `(.L_x_40) ;  /* 0x0000006000017945 */ /* 0x000fe80003800000 */
[----:B------:R1:W-:Y:S01]  /*2750*/  @!P4 STG.E.U8 desc[UR36][R4.64+0x8], R171 ;  /* 0x000008ab0400c986 */ /* 0x0003e2000c101124 */
[----:B------:R-:W-:Y:S05]  /*2760*/  @P5 BRA `(.L_x_41) ;  /* 0x00000000000c5947 */ /* 0x000fea0003800000 */
[----:B------:R-:W2:Y:S02]  /*2770*/  LDG.E.U8 R18, desc[UR36][R216.64+0x9] ;  /* 0x00000924d8127981 */ /* 0x000ea4000c1e1100 */
[----:B--2---:R-:W-:-:S05]  /*2780*/  PRMT R20, R18, 0x8880, RZ ;  /* 0x0000888012147816 */ /* 0x004fca00000000ff */
[----:B------:R-:W-:-:S07]  /*2790*/  IMAD R23, R20, R19, RZ ;  /* 0x0000001314177224 */ /* 0x000fce00078e02ff */
.L_x_41:
[----:B------:R-:W-:Y:S05]  /*27a0*/  BSYNC B1 ;  /* 0x0000000000017941 */ /* 0x000fea0003800000 */
.L_x_40:
[----:B------:R-:W-:Y:S01]  /*27b0*/  @!P5 IMAD R173, R173, R22, R23 ;  /* 0x00000016adadd224 */ /* 0x000fe200078e0217 */
[----:B------:R-:W-:Y:S01]  /*27c0*/  BSSY B1, `(.L_x_42) ;  /* 0x0000008000017945 */ /* 0x000fe20003800000 */
[----:B------:R-:W-:Y:S02]  /*27d0*/  ISETP.LT.OR P0, PT, R3, 0xa, !P1 ;  /* 0x0000000a0300780c */ /* 0x000fe40004f01670 */
[----:B------:R-:W-:Y:S01]  /*27e0*/  @!P3 IADD3 R170, P4, R4, UR45, RZ ;  /* 0x0000002d04aabc10 */ /* 0x000fe2000ff9e0ff */
[----:B------:R2:W-:Y:S01]  /*27f0*/  @!P5 STG.E.U8 desc[UR36][R4.64+0x9], R173 ;  /* 0x000009ad0400d986 */ /* 0x0005e2000c101124 */
[----:B------:R-:W-:Y:S11]  /*2800*/  @P3 BRA `(.L_x_43) ;  /* 0x00000000000c3947 */ /* 0x000ff60003800000 */
[----:B------:R-:W3:Y:S02]  /*2810*/  LDG.E.U8 R18, desc[UR36][R168.64+0x8] ;  /* 0x00000824a8127981 */ /* 0x000ee4000c1e1100 */
[----:B---3--:R-:W-:-:S05]  /*2820*/  PRMT R20, R18, 0x8880, RZ ;  /* 0x0000888012147816 */ /* 0x008fca00000000ff */
[----:B------:R-:W-:-:S07]  /*2830*/  IMAD R23, R20, R19, RZ ;  /* 0x0000001314177224 */ /* 0x000fce00078e02ff */
.L_x_43:
[----:B------:R-:W-:Y:S05]  /*2840*/  BSYNC B1 ;  /* 0x0000000000017941 */ /* 0x000fea0003800000 */
.L_x_42:
[----:B------:R-:W-:Y:S01]  /*2850*/  @!P3 IMAD R219, R174, R22, R23 ;  /* 0x00000016aedbb224 */ /* 0x000fe200078e0217 */
[----:B-1----:R-:W-:Y:S01]  /*2860*/  @!P3 IADD3.X R171, R5, UR44, RZ, P4, !PT ;  /* 0x0000002c05abbc10 */ /* 0x002fe2000a7fe4ff */
[----:B------:R-:W-:Y:S01]  /*2870*/  BSSY B1, `(.L_x_44) ;  /* 0x000000a000017945 */ /* 0x000fe20003800000 */
[C---:B------:R-:W-:Y:S02]  /*2880*/  ISETP.LT.OR P4, PT, R3.reuse, 0x11, !P2 ;  /* 0x000000110300780c */ /* 0x040fe40005781670 */
[C---:B------:R-:W-:Y:S01]  /*2890*/  ISETP.LT.OR P5, PT, R3.reuse, 0x12, !P2 ;  /* 0x000000120300780c */ /* 0x040fe200057a1670 */
[----:B------:R1:W-:Y:S01]  /*28a0*/  @!P3 STG.E.U8 desc[UR36][R170.64+0x8], R219 ;  /* 0x000008dbaa00b986 */ /* 0x0003e2000c101124 */
[----:B------:R-:W-:Y:S02]  /*28b0*/  ISETP.LT.OR P3, PT, R3, 0x11, !P1 ;  /* 0x000000110300780c */ /* 0x000fe40004f61670 */
[----:B------:R-:W-:Y:S01]  /*28c0*/  @!P0 IADD3 R172, P6, R4, UR45, RZ ;  /* 0x0000002d04ac8c10 */ /* 0x000fe2000ffde0ff */
[----:B------:R-:W-:-:S12]  /*28d0*/  @P0 BRA `(.L_x_45) ;  /* 0x00000000000c0947 */ /* 0x000fd80003800000 */
[----:B------:R-:W3:Y:S02]  /*28e0*/  LDG.E.U8 R18, desc[UR36][R168.64+0x9] ;  /* 0x00000924a8127981 */ /* 0x000ee4000c1e1100 */
[----:B---3--:R-:W-:-:S05]  /*28f0*/  PRMT R20, R18, 0x8880, RZ ;  /* 0x0000888012147816 */ /* 0x008fca00000000ff */
[----:B------:R-:W-:-:S07]  /*2900*/  IMAD R23, R20, R19, RZ ;  /* 0x0000001314177224 */ /* 0x000fce00078e02ff */
.L_x_45:
[----:B------:R-:W-:Y:S05]  /*2910*/  BSYNC B1 ;  /* 0x0000000000017941 */ /* 0x000fea0003800000 */
.L_x_44:
[----:B------:R-:W-:Y:S01]  /*2920*/  @!P0 IMAD R175, R175, R22, R23 ;  /* 0x00000016afaf8224 */ /* 0x000fe200078e0217 */
[----:B--2---:R-:W-:Y:S01]  /*2930*/  @!P0 IADD3.X R173, R5, UR44, RZ, P6, !PT ;  /* 0x0000002c05ad8c10 */ /* 0x004fe2000b7fe4ff */
[----:B------:R-:W-:Y:S04]  /*2940*/  BSSY B1, `(.L_x_46) ;  /* 0x0000006000017945 */ /* 0x000fe80003800000 */
[----:B------:R2:W-:Y:S01]  /*2950*/  @!P0 STG.E.U8 desc[UR36][R172.64+0x9], R175 ;  /* 0x000009afac008986 */ /* 0x0005e2000c101124 */
[----:B------:R-:W-:Y:S05]  /*2960*/  @P4 BRA `(.L_x_47) ;  /* 0x00000000000c4947 */ /* 0x000fea0003800000 */
[----:B------:R-:W3:Y:S02]  /*2970*/  LDG.E.U8 R18, desc[UR36][R216.64+0x10] ;  /* 0x00001024d8127981 */ /* 0x000ee4000c1e1100 */
[----:B---3--:R-:W-:-:S05]  /*2980*/  PRMT R20, R18, 0x8880, RZ ;  /* 0x0000888012147816 */ /* 0x008fca00000000ff */
[----:B------:R-:W-:-:S07]  /*2990*/  IMAD R23, R20, R19, RZ ;  /* 0x0000001314177224 */ /* 0x000fce00078e02ff */
.L_x_47:
[----:B------:R-:W-:Y:S05]  /*29a0*/  BSYNC B1 ;  /* 0x0000000000017941 */ /* 0x000fea0003800000 */
.L_x_46:
[----:B-1----:R-:W-:Y:S01]  /*29b0*/  @!P4 IMAD R171, R176, R22, R23 ;  /* 0x00000016b0abc224 */ /* 0x002fe200078e0217 */
[----:B------:R-:W-:Y:S04]  /*29c0*/  BSSY B1, `(.L_x_48) ;  /* 0x0000006000017945 */ /* 0x000fe80003800000 */
[----:B------:R1:W-:Y:S01]  /*29d0*/  @!P4 STG.E.U8 desc[UR36][R4.64+0x10], R171 ;  /* 0x000010ab0400c986 */ /* 0x0003e2000c101124 */
[----:B------:R-:W-:Y:S05]  /*29e0*/  @P5 BRA `(.L_x_49) ;  /* 0x00000000000c5947 */ /* 0x000fea0003800000 */
[----:B------:R-:W3:Y:S02]  /*29f0*/  LDG.E.U8 R18, desc[UR36][R216.64+0x11] ;  /* 0x00001124d8127981 */ /* 0x000ee4000c1e1100 */
[----:B---3--:R-:W-:-:S05]  /*2a00*/  PRMT R20, R18, 0x8880, RZ ;  /* 0x0000888012147816 */ /* 0x008fca00000000ff */
[----:B------:R-:W-:-:S07]  /*2a10*/  IMAD R23, R20, R19, RZ ;  /* 0x0000001314177224 */ /* 0x000fce00078e02ff */
.L_x_49:
[----:B------:R-:W-:Y:S05]  /*2a20*/  BSYNC B1 ;  /* 0x0000000000017941 */ /* 0x000fea0003800000 */
.L_x_48:
[----:B------:R-:W-:Y:S01]  /*2a30*/  @!P5 IMAD R177, R177, R22, R23 ;  /* 0x00000016b1b1d224 */ /* 0x000fe200078e0217 */
[----:B------:R-:W-:Y:S01]  /*2a40*/  @!P3 IADD3 R170, P4, R4, UR45, RZ ;  /* 0x0000002d04aabc10 */ /* 0x000fe2000ff9e0ff */
[----:B------:R-:W-:Y:S01]  /*2a50*/  BSSY B1, `(.L_x_50) ;  /* 0x0000008000017945 */ /* 0x000fe20003800000 */
[----:B------:R-:W-:Y:S02]  /*2a60*/  ISETP.LT.OR P0, PT, R3, 0x12, !P1 ;  /* 0x000000120300780c */ /* 0x000fe40004f01670 */
[----:B------:R3:W-:Y:S01]  /*2a70*/  @!P5 STG.E.U8 desc[UR36][R4.64+0x11], R177 ;  /* 0x000011b10400d986 */ /* 0x0007e2000c101124 */
[----:B-1----:R-:W-:Y:S01]  /*2a80*/  @!P3 IADD3.X R171, R5, UR44, RZ, P4, !PT ;  /* 0x0000002c05abbc10 */ /* 0x002fe2000a7fe4ff */
[----:B------:R-:W-:Y:S09]  /*2a90*/  @P3 BRA `(.L_x_51) ;  /* 0x00000000000c3947 */ /* 0x000ff20003800000 */
[----:B------:R-:W4:Y:S02]  /*2aa0*/  LDG.E.U8 R18, desc[UR36][R168.64+0x10] ;  /* 0x00001024a8127981 */ /* 0x000f24000c1e1100 */
[----:B----4-:R-:W-:-:S05]  /*2ab0*/  PRMT R20, R18, 0x8880, RZ ;  /* 0x0000888012147816 */ /* 0x010fca00000000ff */
[----:B------:R-:W-:-:S07]  /*2ac0*/  IMAD R23, R20, R19, RZ ;  /* 0x0000001314177224 */ /* 0x000fce00078e02ff */
.L_x_51:
[----:B------:R-:W-:Y:S05]  /*2ad0*/  BSYNC B1 ;  /* 0x0000000000017941 */ /* 0x000fea0003800000 */
.L_x_50:
[----:B--2---:R-:W-:Y:S01]  /*2ae0*/  @!P3 IMAD R175, R178, R22, R23 ;  /* 0x00000016b2afb224 */ /* 0x004fe200078e0217 */
[----:B------:R-:W-:Y:S01]  /*2af0*/  @!P0 IADD3 R172, P5, R4, UR45, RZ ;  /* 0x0000002d04ac8c10 */ /* 0x000fe2000ffbe0ff */
[----:B------:R-:W-:Y:S01]  /*2b00*/  BSSY B1, `(.L_x_52) ;  /* 0x000000b000017945 */ /* 0x000fe20003800000 */
[----:B------:R-:W-:Y:S02]  /*2b10*/  ISETP.LT.OR P6, PT, R3, 0x19, !P2 ;  /* 0x000000190300780c */ /* 0x000fe400057c1670 */
[----:B------:R1:W-:Y:S01]  /*2b20*/  @!P3 STG.E.U8 desc[UR36][R170.64+0x10], R175 ;  /* 0x000010afaa00b986 */ /* 0x0003e2000c101124 */
[----:B------:R-:W-:Y:S02]  /*2b30*/  @!P0 IADD3.X R173, R5, UR44, RZ, P5, !PT ;  /* 0x0000002c05ad8c10 */ /* 0x000fe4000affe4ff */
[C---:B------:R-:W-:Y:S02]  /*2b40*/  ISETP.LT.OR P3, PT, R3.reuse, 0x1a, !P2 ;  /* 0x0000001a0300780c */ /* 0x040fe40005761670 */
[----:B------:R-:W-:-:S02]  /*2b50*/  ISETP.LT.OR P4, PT, R3, 0x19, !P1 ;  /* 0x000000190300780c */ /* 0x000fc40004f81670 */
[----:B------:R-:W-:Y:S01]  /*2b60*/  ISETP.LT.OR P5, PT, R3, 0x1a, !P1 ;  /* 0x0000001a0300780c */ /* 0x000fe20004fa1670 */
[----:B------:R-:W-:-:S12]  /*2b70*/  @P0 BRA `(.L_x_53) ;  /* 0x00000000000c0947 */ /* 0x000fd80003800000 */
[----:B------:R-:W2:Y:S02]  /*2b80*/  LDG.E.U8 R18, desc[UR36][R168.64+0x11] ;  /* 0x00001124a8127981 */ /* 0x000ea4000c1e1100 */
[----:B--2---:R-:W-:-:S05]  /*2b90*/  PRMT R20, R18, 0x8880, RZ ;  /* 0x0000888012147816 */ /* 0x004fca00000000ff */
[----:B------:R-:W-:-:S07]  /*2ba0*/  IMAD R23, R20, R19, RZ ;  /* 0x0000001314177224 */ /* 0x000fce00078e02ff */
.L_x_53:
[----:B------:R-:W-:Y:S05]  /*2bb0*/  BSYNC B1 ;  /* 0x0000000000017941 */ /* 0x000fea0003800000 */
.L_x_52:
[----:B------:R-:W-:Y:S01]  /*2bc0*/  @!P0 IMAD R179, R179, R22, R23 ;  /* 0x00000016b3b38224 */ /* 0x000fe200078e0217 */
[----:B------:R-:W-:Y:S04]  /*2bd0*/  BSSY B1, `(.L_x_54) ;  /* 0x0000006000017945 */ /* 0x000fe80003800000 */
[----:B------:R2:W-:Y:S01]  /*2be0*/  @!P0 STG.E.U8 desc[UR36][R172.64+0x11], R179 ;  /* 0x000011b3ac008986 */ /* 0x0005e2000c101124 */
[----:B------:R-:W-:Y:S05]  /*2bf0*/  @P6 BRA `(.L_x_55) ;  /* 0x00000000000c6947 */ /* 0x000fea0003800000 */
[----:B------:R-:W4:Y:S02]  /*2c00*/  LDG.E.U8 R18, desc[UR36][R216.64+0x18] ;  /* 0x00001824d8127981 */ /* 0x000f24000c1e1100 */
[----:B----4-:R-:W-:-:S05]  /*2c10*/  PRMT R20, R18, 0x8880, RZ ;  /* 0x0000888012147816 */ /* 0x010fca00000000ff */
[----:B------:R-:W-:-:S07]  /*2c20*/  IMAD R23, R20, R19, RZ ;  /* 0x0000001314177224 */ /* 0x000fce00078e02ff */
.L_x_55:
[----:B------:R-:W-:Y:S05]  /*2c30*/  BSYNC B1 ;  /* 0x0000000000017941 */ /* 0x000fea0003800000 */
.L_x_54:
[----:B-1----:R-:W-:Y:S01]  /*2c40*/  @!P6 IMAD R171, R180, R22, R23 ;  /* 0x00000016b4abe224 */ /* 0x002fe200078e0217 */
[----:B------:R-:W-:Y:S04]  /*2c50*/  BSSY B1, `(.L_x_56) ;  /* 0x0000006000017945 */ /* 0x000fe80003800000 */
[----:B------:R1:W-:Y:S01]  /*2c60*/  @!P6 STG.E.U8 desc[UR36][R4.64+0x18], R171 ;  /* 0x000018ab0400e986 */ /* 0x0003e2000c101124 */
[----:B------:R-:W-:Y:S05]  /*2c70*/  @P3 BRA `(.L_x_57) ;  /* 0x00000000000c3947 */ /* 0x000fea0003800000 */
[----:B------:R-:W4:Y:S02]  /*2c80*/  LDG.E.U8 R18, desc[UR36][R216.64+0x19] ;  /* 0x00001924d8127981 */ /* 0x000f24000c1e1100 */
[----:B----4-:R-:W-:-:S05]  /*2c90*/  PRMT R20, R18, 0x8880, RZ ;  /* 0x0000888012147816 */ /* 0x010fca00000000ff */
[----:B------:R-:W-:-:S07]  /*2ca0*/  IMAD R23, R20, R19, RZ ;  /* 0x0000001314177224 */ /* 0x000fce00078e02ff */
.L_x_57:
[----:B------:R-:W-:Y:S05]  /*2cb0*/  BSYNC B1 ;  /* 0x0000000000017941 */ /* 0x000fea0003800000 */
.L_x_56:
[----:B------:R-:W-:Y:S01]  /*2cc0*/  @!P3 IMAD R181, R181, R22, R23 ;  /* 0x00000016b5b5b224 */ /* 0x000fe200078e0217 */
[----:B------:R-:W-:Y:S01]  /*2cd0*/  BSSY B1, `(.L_x_58) ;  /* 0x000000a000017945 */ /* 0x000fe20003800000 */
[----:B------:R-:W-:Y:S02]  /*2ce0*/  ISETP.LT.OR P0, PT, R3, 0x21, !P1 ;  /* 0x000000210300780c */ /* 0x000fe40004f01670 */
[C---:B------:R-:W-:Y:S01]  /*2cf0*/  @!P5 IADD3 R170, P6, R4.reuse, UR45, RZ ;  /* 0x0000002d04aadc10 */ /* 0x040fe2000ffde0ff */
[----:B------:R4:W-:Y:S01]  /*2d00*/  @!P3 STG.E.U8 desc[UR36][R4.64+0x19], R181 ;  /* 0x000019b50400b986 */ /* 0x0009e2000c101124 */
[----:B--2---:R-:W-:-:S04]  /*2d10*/  @!P4 IADD3 R172, P3, R4, UR45, RZ ;  /* 0x0000002d04accc10 */ /* 0x004fc8000ff7e0ff */
[----:B------:R-:W-:Y:S01]  /*2d20*/  @!P4 IADD3.X R173, R5, UR44, RZ, P3, !PT ;  /* 0x0000002c05adcc10 */ /* 0x000fe20009ffe4ff */
[----:B------:R-:W-:Y:S08]  /*2d30*/  @P4 BRA `(.L_x_59) ;  /* 0x00000000000c4947 */ /* 0x000ff00003800000 */
[----:B------:R-:W2:Y:S02]  /*2d40*/  LDG.E.U8 R18, desc[UR36][R168.64+0x18] ;  /* 0x00001824a8127981 */ /* 0x000ea4000c1e1100 */
[----:B--2---:R-:W-:-:S05]  /*2d50*/  PRMT R20, R18, 0x8880, RZ ;  /* 0x0000888012147816 */ /* 0x004fca00000000ff */
[----:B------:R-:W-:-:S07]  /*2d60*/  IMAD R23, R20, R19, RZ ;  /* 0x0000001314177224 */ /* 0x000fce00078e02ff */
.L_x_59:
[----:B------:R-:W-:Y:S05]  /*2d70*/  BSYNC B1 ;  /* 0x0000000000017941 */ /* 0x000fea0003800000 */
.L_x_58:
[----:B------:R-:W-:Y:S01]  /*2d80*/  @!P4 IMAD R175, R182, R22, R23 ;  /* 0x00000016b6afc224 */ /* 0x000fe200078e0217 */
[----:B------:R-:W-:Y:S01]  /*2d90*/  BSSY B1, `(.L_x_60) ;  /* 0x0000007000017945 */ /* 0x000fe20003800000 */
[----:B-1----:R-:W-:-:S03]  /*2da0*/  @!P5 IADD3.X R171, R5, UR44, RZ, P6, !PT ;  /* 0x0000002c05abdc10 */ /* 0x002fc6000b7fe4ff */
[----:B------:R1:W-:Y:S01]  /*2db0*/  @!P4 STG.E.U8 desc[UR36][R172.64+0x18], R175 ;  /* 0x000018afac00c986 */ /* 0x0003e2000c101124 */
[----:B------:R-:W-:Y:S05]  /*2dc0*/  @P5 BRA `(.L_x_61) ;  /* 0x00000000000c5947 */ /* 0x000fea0003800000 */
[----:B------:R-:W2:Y:S02]  /*2dd0*/  LDG.E.U8 R18, desc[UR36][R168.64+0x19] ;  /* 0x00001924a8127981 */ /* 0x000ea4000c1e1100 */
[----:B--2---:R-:W-:-:S05]  /*2de0*/  PRMT R20, R18, 0x8880, RZ ;  /* 0x0000888012147816 */ /* 0x004fca00000000ff */
[----:B------:R-:W-:-:S07]  /*2df0*/  IMAD R23, R20, R19, RZ ;  /* 0x0000001314177224 */ /* 0x000fce00078e02ff */
.L_x_61:
[----:B------:R-:W-:Y:S05]  /*2e00*/  BSYNC B1 ;  /* 0x0000000000017941 */ /* 0x000fea0003800000 */
.L_x_60:
[----:B------:R-:W-:Y:S01]  /*2e10*/  ISETP.LT.OR P4, PT, R3, 0x21, !P2 ;  /* 0x000000210300780c */ /* 0x000fe20005781670 */
[----:B------:R-:W-:Y:S01]  /*2e20*/  @!P5 IMAD R183, R183, R22, R23 ;  /* 0x00000016b7b7d224 */ /* 0x000fe200078e0217 */
[----:B------:R-:W-:Y:S01]  /*2e30*/  BSSY B1, `(.L_x_62) ;  /* 0x0000009000017945 */ /* 0x000fe20003800000 */
[C---:B------:R-:W-:Y:S02]  /*2e40*/  ISETP.LT.OR P3, PT, R3.reuse, 0x22, !P1 ;  /* 0x000000220300780c */ /* 0x040fe40004f61670 */
[----:B-1----:R-:W-:Y:S01]  /*2e50*/  @!P0 IADD3 R172, P6, R4, UR45, RZ ;  /* 0x0000002d04ac8c10 */ /* 0x002fe2000ffde0ff */
[----:B------:R1:W-:Y:S01]  /*2e60*/  @!P5 STG.E.U8 desc[UR36][R170.64+0x19], R183 ;  /* 0x000019b7aa00d986 */ /* 0x0003e2000c101124 */
[----:B------:R-:W-:-:S06]  /*2e70*/  ISETP.LT.OR P5, PT, R3, 0x22, !P2 ;  /* 0x000000220300780c */ /* 0x000fcc00057a1670 */
[----:B------:R-:W-:Y:S07]  /*2e80*/  @P4 BRA `(.L_x_63) ;  /* 0x00000000000c4947 */ /* 0x000fee0003800000 */
[----:B------:R-:W2:Y:S02]  /*2e90*/  LDG.E.U8 R18, desc[UR36][R216.64+0x20] ;  /* 0x00002024d8127981 */ /* 0x000ea4000c1e1100 */
[----:B--2---:R-:W-:-:S05]  /*2ea0*/  PRMT R20, R18, 0x8880, RZ ;  /* 0x0000888012147816 */ /* 0x004fca00000000ff */
[----:B------:R-:W-:-:S07]  /*2eb0*/  IMAD R23, R20, R19, RZ ;  /* 0x0000001314177224 */ /* 0x000fce00078e02ff */
.L_x_63:
[----:B------:R-:W-:Y:S05]  /*2ec0*/  BSYNC B1 ;  /* 0x0000000000017941 */ /* 0x000fea0003800000 */
.L_x_62:
[----:B-1----:R-:W-:Y:S01]  /*2ed0*/  @!P4 IMAD R171, R184, R22, R23 ;  /* 0x00000016b8abc224 */ /* 0x002fe200078e0217 */
[----:B------:R-:W-:Y:S04]  /*2ee0*/  BSSY B1, `(.L_x_64) ;  /* 0x0000006000017945 */ /* 0x000fe80003800000 */
[----:B------:R1:W-:Y:S01]  /*2ef0*/  @!P4 STG.E.U8 desc[UR36][R4.64+0x20], R171 ;  /* 0x000020ab0400c986 */ /* 0x0003e2000c101124 */
[----:B------:R-:W-:Y:S05]  /*2f00*/  @P5 BRA `(.L_x_65) ;  /* 0x00000000000c5947 */ /* 0x000fea0003800000 */
[----:B------:R-:W2:Y:S02]  /*2f10*/  LDG.E.U8 R18, desc[UR36][R216.64+0x21] ;  /* 0x00002124d8127981 */ /* 0x000ea4000c1e1100 */
[----:B--2---:R-:W-:-:S05]  /*2f20*/  PRMT R20, R18, 0x8880, RZ ;  /* 0x0000888012147816 */ /* 0x004fca00000000ff */
[----:B------:R-:W-:-:S07]  /*2f30*/  IMAD R23, R20, R19, RZ ;  /* 0x0000001314177224 */ /* 0x000fce00078e02ff */
.L_x_65:
[----:B------:R-:W-:Y:S05]  /*2f40*/  BSYNC B1 ;  /* 0x0000000000017941 */ /* 0x000fea0003800000 */
.L_x_64:
[----:B------:R-:W-:Y:S01]  /*2f50*/  @!P5 IMAD R185, R185, R22, R23 ;  /* 0x00000016b9b9d224 */ /* 0x000fe200078e0217 */
[----:B------:R-:W-:Y:S01]  /*2f60*/  BSSY B1, `(.L_x_66) ;  /* 0x0000007000017945 */ /* 0x000fe20003800000 */
[----:B------:R-:W-:-:S03]  /*2f70*/  @!P0 IADD3.X R173, R5, UR44, RZ, P6, !PT ;  /* 0x0000002c05ad8c10 */ /* 0x000fc6000b7fe4ff */
[----:B------:R2:W-:Y:S01]  /*2f80*/  @!P5 STG.E.U8 desc[UR36][R4.64+0x21], R185 ;  /* 0x000021b90400d986 */ /* 0x0005e2000c101124 */
[----:B------:R-:W-:Y:S05]  /*2f90*/  @P0 BRA `(.L_x_67) ;  /* 0x00000000000c0947 */ /* 0x000fea0003800000 */
[----:B------:R-:W5:Y:S02]  /*2fa0*/  LDG.E.U8 R18, desc[UR36][R168.64+0x20] ;  /* 0x00002024a8127981 */ /* 0x000f64000c1e1100 */
[----:B-----5:R-:W-:-:S05]  /*2fb0*/  PRMT R20, R18, 0x8880, RZ ;  /* 0x0000888012147816 */ /* 0x020fca00000000ff */
[----:B------:R-:W-:-:S07]  /*2fc0*/  IMAD R23, R20, R19, RZ ;  /* 0x0000001314177224 */ /* 0x000fce00078e02ff */
.L_x_67:
[----:B------:R-:W-:Y:S05]  /*2fd0*/  BSYNC B1 ;  /* 0x0000000000017941 */ /* 0x000fea0003800000 */
.L_x_66:
[----:B------:R-:W-:Y:S01]  /*2fe0*/  @!P0 IMAD R175, R186, R22, R23 ;  /* 0x00000016baaf8224 */ /* 0x000fe200078e0217 */
[----:B------:R-:W-:Y:S01]  /*2ff0*/  @!P3 IADD3 R170, P5, R4, UR45, RZ ;  /* 0x0000002d04aabc10 */ /* 0x000fe2000ffbe0ff */
[----:B------:R-:W-:Y:S01]  /*3000*/  BSSY B1, `(.L_x_68) ;  /* 0x000000b000017945 */ /* 0x000fe20003800000 */
[----:B------:R-:W-:Y:S02]  /*3010*/  ISETP.LT.OR P6, PT, R3, 0x29, !P2 ;  /* 0x000000290300780c */ /* 0x000fe400057c1670 */
[----:B------:R0:W-:Y:S01]  /*3020*/  @!P0 STG.E.U8 desc[UR36][R172.64+0x20], R175 ;  /* 0x000020afac008986 */ /* 0x0001e2000c101124 */
[----:B-1----:R-:W-:Y:S02]  /*3030*/  @!P3 IADD3.X R171, R5, UR44, RZ, P5, !PT ;  /* 0x0000002c05abbc10 */ /* 0x002fe4000affe4ff */
[C---:B------:R-:W-:Y:S02]  /*3040*/  ISETP.LT.OR P0, PT, R3.reuse, 0x2a, !P2 ;  /* 0x0000002a0300780c */ /* 0x040fe40005701670 */
[----:B------:R-:W-:-:S02]  /*3050*/  ISETP.LT.OR P4, PT, R3, 0x29, !P1 ;  /* 0x000000290300780c */ /* 0x000fc40004f81670 */
[----:B------:R-:W-:Y:S01]  /*3060*/  ISETP.LT.OR P5, PT, R3, 0x2a, !P1 ;  /* 0x0000002a0300780c */ /* 0x000fe20004fa1670 */
[----:B------:R-:W-:-:S12]  /*3070*/  @P3 BRA `(.L_x_69) ;  /* 0x00000000000c3947 */ /* 0x000fd80003800000 */
[----:B------:R-:W5:Y:S02]  /*3080*/  LDG.E.U8 R18, desc[UR36][R168.64+0x21] ;  /* 0x00002124a8127981 */ /* 0x000f64000c1e1100 */
[----:B-----5:R-:W-:-:S05]  /*3090*/  PRMT R20, R18, 0x8880, RZ ;  /* 0x0000888012147816 */ /* 0x020fca00000000ff */
[----:B------:R-:W-:-:S07]  /*30a0*/  IMAD R23, R20, R19, RZ ;  /* 0x0000001314177224 */ /* 0x000fce00078e02ff */
.L_x_69:
[----:B------:R-:W-:Y:S05]  /*30b0*/  BSYNC B1 ;  /* 0x0000000000017941 */ /* 0x000fea0003800000 */
.L_x_68:
[----:B------:R-:W-:Y:S01]  /*30c0*/  @!P3 IMAD R187, R187, R22, R23 ;  /* 0x00000016bbbbb224 */ /* 0x000fe200078e0217 */
[----:B------:R-:W-:Y:S04]  /*30d0*/  BSSY B1, `(.L_x_70) ;  /* 0x0000006000017945 */ /* 0x000fe80003800000 */
[----:B------:R1:W-:Y:S01]  /*30e0*/  @!P3 STG.E.U8 desc[UR36][R170.64+0x21], R187 ;  /* 0x000021bbaa00b986 */ /* 0x0003e2000c101124 */
[----:B------:R-:W-:Y:S05]  /*30f0*/  @P6 BRA `(.L_x_71) ;  /* 0x00000000000c6947 */ /* 0x000fea0003800000 */
[----:B------:R-:W5:Y:S02]  /*3100*/  LDG.E.U8 R18, desc[UR36][R216.64+0x28] ;  /* 0x00002824d8127981 */ /* 0x000f64000c1e1100 */
[----:B-----5:R-:W-:-:S05]  /*3110*/  PRMT R20, R18, 0x8880, RZ ;  /* 0x0000888012147816 */ /* 0x020fca00000000ff */
[----:B------:R-:W-:-:S07]  /*3120*/  IMAD R23, R20, R19, RZ ;  /* 0x0000001314177224 */ /* 0x000fce00078e02ff */
.L_x_71:
[----:B------:R-:W-:Y:S05]  /*3130*/  BSYNC B1 ;  /* 0x0000000000017941 */ /* 0x000fea0003800000 */
.L_x_70:
[----:B-1----:R-:W-:Y:S01]  /*3140*/  @!P6 IMAD R171, R188, R22, R23 ;  /* 0x00000016bcabe224 */ /* 0x002fe200078e0217 */
[----:B------:R-:W-:Y:S04]  /*3150*/  BSSY B1, `(.L_x_72) ;  /* 0x0000006000017945 */ /* 0x000fe80003800000 */
[----:B------:R1:W-:Y:S01]  /*3160*/  @!P6 STG.E.U8 desc[UR36][R4.64+0x28], R171 ;  /* 0x000028ab0400e986 */ /* 0x0003e2000c101124 */
[----:B------:R-:W-:Y:S05]  /*3170*/  @P0 BRA `(.L_x_73) ;  /* 0x00000000000c0947 */ /* 0x000fea0003800000 */
[----:B------:R-:W5:Y:S02]  /*3180*/  LDG.E.U8 R18, desc[UR36][R216.64+0x29] ;  /* 0x00002924d8127981 */ /* 0x000f64000c1e1100 */
[----:B-----5:R-:W-:-:S05]  /*3190*/  PRMT R20, R18, 0x8880, RZ ;  /* 0x0000888012147816 */ /* 0x020fca00000000ff */
[----:B------:R-:W-:-:S07]  /*31a0*/  IMAD R23, R20, R19, RZ ;  /* 0x0000001314177224 */ /* 0x000fce00078e02ff */
.L_x_73:
[----:B------:R-:W-:Y:S05]  /*31b0*/  BSYNC B1 ;  /* 0x0000000000017941 */ /* 0x000fea0003800000 */
.L_x_72:
[----:B------:R-:W-:Y:S01]  /*31c0*/  @!P0 IMAD R189, R189, R22, R23 ;  /* 0x00000016bdbd8224 */ /* 0x000fe200078e0217 */
[----:B------:R-:W-:Y:S01]  /*31d0*/  BSSY B1, `(.L_x_74) ;  /* 0x000000a000017945 */ /* 0x000fe20003800000 */
[----:B------:R-:W-:Y:S02]  /*31e0*/  ISETP.LT.OR P3, PT, R3, 0x31, !P1 ;  /* 0x000000310300780c */ /* 0x000fe40004f61670 */
[C---:B0-----:R-:W-:Y:S01]  /*31f0*/  @!P5 IADD3 R172, P6, R4.reuse, UR45, RZ ;  /* 0x0000002d04acdc10 */ /* 0x041fe2000ffde0ff */
[----:B------:R0:W-:Y:S01]  /*3200*/  @!P0 STG.E.U8 desc[UR36][R4.64+0x29], R189 ;  /* 0x000029bd04008986 */ /* 0x0001e2000c101124 */
[----:B------:R-:W-:-:S04]  /*3210*/  @!P4 IADD3 R170, P0, R4, UR45, RZ ;  /* 0x0000002d04aacc10 */ /* 0x000fc8000ff1e0ff */
[----:B-1----:R-:W-:Y:S01]  /*3220*/  @!P4 IADD3.X R171, R5, UR44, RZ, P0, !PT ;  /* 0x0000002c05abcc10 */ /* 0x002fe200087fe4ff */
[----:B------:R-:W-:Y:S08]  /*3230*/  @P4 BRA `(.L_x_75) ;  /* 0x00000000000c4947 */ /* 0x000ff00003800000 */
[----:B------:R-:W5:Y:S02]  /*3240*/  LDG.E.U8 R18, desc[UR36][R168.64+0x28] ;  /* 0x00002824a8127981 */ /* 0x000f64000c1e1100 */
[----:B-----5:R-:W-:-:S05]  /*3250*/  PRMT R20, R18, 0x8880, RZ ;  /* 0x0000888012147816 */ /* 0x020fca00000000ff */
[----:B------:R-:W-:-:S07]  /*3260*/  IMAD R23, R20, R19, RZ ;  /* 0x0000001314177224 */ /* 0x000fce00078e02ff */
.L_x_75:
[----:B------:R-:W-:Y:S05]  /*3270*/  BSYNC B1 ;  /* 0x0000000000017941 */ /* 0x000fea0003800000 */
.L_x_74:
        /* <DEDUP_REMOVED lines=8> */
.L_x_77:
[----:B------:R-:W-:Y:S05]  /*3300*/  BSYNC B1 ;  /* 0x0000000000017941 */ /* 0x000fea0003800000 */
.L_x_76:
        /* <DEDUP_REMOVED lines=8> */
[----:B------:R-:W5:Y:S02]  /*3390*/  LDG.E.U8 R18, desc[UR36][R216.64+0x30] ;  /* 0x00003024d8127981 */ /* 0x000f64000c1e1100 */
[----:B-----5:R-:W-:-:S05]  /*33a0*/  PRMT R20, R18, 0x8880, RZ ;  /* 0x0000888012147816 */ /* 0x020fca00000000ff */
[----:B------:R-:W-:-:S07]  /*33b0*/  IMAD R23, R20, R19, RZ ;  /* 0x0000001314177224 */ /* 0x000fce00078e02ff */
.L_x_79:
[----:B------:R-:W-:Y:S05]  /*33c0*/  BSYNC B1 ;  /* 0x0000000000017941 */ /* 0x000fea0003800000 */
.L_x_78:
[----:B-1----:R-:W-:Y:S01]  /*33d0*/  @!P4 IMAD R173, R192, R22, R23 ;  /* 0x00000016c0adc224 */ /* 0x002fe200078e0217 */
[----:B------:R-:W-:Y:S04]  /*33e0*/  BSSY B1, `(.L_x_80) ;  /* 0x0000006000017945 */ /* 0x000fe80003800000 */
[----:B------:R1:W-:Y:S01]  /*33f0*/  @!P4 STG.E.U8 desc[UR36][R4.64+0x30], R173 ;  /* 0x000030ad0400c986 */ /* 0x0003e2000c101124 */
[----:B------:R-:W-:Y:S05]  /*3400*/  @P5 BRA `(.L_x_81) ;  /* 0x00000000000c5947 */ /* 0x000fea0003800000 */
[----:B------:R-:W5:Y:S02]  /*3410*/  LDG.E.U8 R18, desc[UR36][R216.64+0x31] ;  /* 0x00003124d8127981 */ /* 0x000f64000c1e1100 */
[----:B-----5:R-:W-:-:S05]  /*3420*/  PRMT R20, R18, 0x8880, RZ ;  /* 0x0000888012147816 */ /* 0x020fca00000000ff */
[----:B------:R-:W-:-:S07]  /*3430*/  IMAD R23, R20, R19, RZ ;  /* 0x0000001314177224 */ /* 0x000fce00078e02ff */
.L_x_81:
[----:B------:R-:W-:Y:S05]  /*3440*/  BSYNC B1 ;  /* 0x0000000000017941 */ /* 0x000fea0003800000 */
.L_x_80:
        /* <DEDUP_REMOVED lines=8> */
.L_x_83:
[----:B------:R-:W-:Y:S05]  /*34d0*/  BSYNC B1 ;  /* 0x0000000000017941 */ /* 0x000fea0003800000 */
.L_x_82:
        /* <DEDUP_REMOVED lines=13> */
.L_x_85:
[----:B------:R-:W-:Y:S05]  /*35b0*/  BSYNC B1 ;  /* 0x0000000000017941 */ /* 0x000fea0003800000 */
.L_x_84:
[----:B------:R-:W-:Y:S01]  /*35c0*/  @!P0 IMAD R195, R195, R22, R23 ;  /* 0x00000016c3c38224 */ /* 0x000fe200078e0217 */
[----:B------:R-:W-:Y:S04]  /*35d0*/  BSSY B1, `(.L_x_86) ;  /* 0x0000006000017945 */ /* 0x000fe80003800000 */
[----:B------:R1:W-:Y:S01]  /*35e0*/  @!P0 STG.E.U8 desc[UR36][R172.64+0x31], R195 ;  /* 0x000031c3ac008986 */ /* 0x0003e2000c101124 */
[----:B------:R-:W-:Y:S05]  /*35f0*/  @P6 BRA `(.L_x_87) ;  /* 0x00000000000c6947 */ /* 0x000fea0003800000 */
[----:B------:R-:W5:Y:S02]  /*3600*/  LDG.E.U8 R18, desc[UR36][R216.64+0x38] ;  /* 0x00003824d8127981 */ /* 0x000f64000c1e1100 */
[----:B-----5:R-:W-:-:S05]  /*3610*/  PRMT R20, R18, 0x8880, RZ ;  /* 0x0000888012147816 */ /* 0x020fca00000000ff */
[----:B------:R-:W-:-:S07]  /*3620*/  IMAD R23, R20, R19, RZ ;  /* 0x0000001314177224 */ /* 0x000fce00078e02ff */
.L_x_87:
[----:B------:R-:W-:Y:S05]  /*3630*/  BSYNC B1 ;  /* 0x0000000000017941 */ /* 0x000fea0003800000 */
.L_x_86:
[----:B0-----:R-:W-:Y:S01]  /*3640*/  @!P6 IMAD R171, R196, R22, R23 ;  /* 0x00000016c4abe224 */ /* 0x001fe200078e0217 */
[----:B------:R-:W-:Y:S04]  /*3650*/  BSSY B1, `(.L_x_88) ;  /* 0x0000006000017945 */ /* 0x000fe80003800000 */
[----:B------:R0:W-:Y:S01]  /*3660*/  @!P6 STG.E.U8 desc[UR36][R4.64+0x38], R171 ;  /* 0x000038ab0400e986 */ /* 0x0001e2000c101124 */
[----:B------:R-:W-:Y:S05]  /*3670*/  @P3 BRA `(.L_x_89) ;  /* 0x00000000000c3947 */ /* 0x000fea0003800000 */
[----:B------:R-:W5:Y:S02]  /*3680*/  LDG.E.U8 R18, desc[UR36][R216.64+0x39] ;  /* 0x00003924d8127981 */ /* 0x000f64000c1e1100 */
[----:B-----5:R-:W-:-:S05]  /*3690*/  PRMT R20, R18, 0x8880, RZ ;  /* 0x0000888012147816 */ /* 0x020fca00000000ff */
[----:B------:R-:W-:-:S07]  /*36a0*/  IMAD R23, R20, R19, RZ ;  /* 0x0000001314177224 */ /* 0x000fce00078e02ff */
.L_x_89:
[----:B------:R-:W-:Y:S05]  /*36b0*/  BSYNC B1 ;  /* 0x0000000000017941 */ /* 0x000fea0003800000 */
.L_x_88:
[----:B------:R-:W-:Y:S01]  /*36c0*/  @!P3 IMAD R197, R197, R22, R23 ;  /* 0x00000016c5c5b224 */ /* 0x000fe200078e0217 */
[----:B------:R-:W-:Y:S01]  /*36d0*/  BSSY B1, `(.L_x_90) ;  /* 0x000000a000017945 */ /* 0x000fe20003800000 */
[----:B------:R-:W-:Y:S02]  /*36e0*/  ISETP.LT.OR P0, PT, R3, 0x41, !P1 ;  /* 0x000000410300780c */ /* 0x000fe40004f01670 */
[C---:B-1----:R-:W-:Y:S01]  /*36f0*/  @!P5 IADD3 R172, P6, R4.reuse, UR45, RZ ;  /* 0x0000002d04acdc10 */ /* 0x042fe2000ffde0ff */
[----:B------:R1:W-:Y:S01]  /*3700*/  @!P3 STG.E.U8 desc[UR36][R4.64+0x39], R197 ;  /* 0x000039c50400b986 */ /* 0x0003e2000c101124 */
[----:B------:R-:W-:-:S04]  /*3710*/  @!P4 IADD3 R170, P3, R4, UR45, RZ ;  /* 0x0000002d04aacc10 */ /* 0x000fc8000ff7e0ff */
[----:B0-----:R-:W-:Y:S01]  /*3720*/  @!P4 IADD3.X R171, R5, UR44, RZ, P3, !PT ;  /* 0x0000002c05abcc10 */ /* 0x001fe20009ffe4ff */
[----:B------:R-:W-:Y:S08]  /*3730*/  @P4 BRA `(.L_x_91) ;  /* 0x00000000000c4947 */ /* 0x000ff00003800000 */
[----:B------:R-:W5:Y:S02]  /*3740*/  LDG.E.U8 R18, desc[UR36][R168.64+0x38] ;  /* 0x00003824a8127981 */ /* 0x000f64000c1e1100 */
[----:B-----5:R-:W-:-:S05]  /*3750*/  PRMT R20, R18, 0x8880, RZ ;  /* 0x0000888012147816 */ /* 0x020fca00000000ff */
[----:B------:R-:W-:-:S07]  /*3760*/  IMAD R23, R20, R19, RZ ;  /* 0x0000001314177224 */ /* 0x000fce00078e02ff */
.L_x_91:
[----:B------:R-:W-:Y:S05]  /*3770*/  BSYNC B1 ;  /* 0x0000000000017941 */ /* 0x000fea0003800000 */
.L_x_90:
        /* <DEDUP_REMOVED lines=8> */
.L_x_93:
[----:B------:R-:W-:Y:S05]  /*3800*/  BSYNC B1 ;  /* 0x0000000000017941 */ /* 0x000fea0003800000 */
.L_x_92:
[----:B------:R-:W-:Y:S01]  /*3810*/  ISETP.LT.OR P3, PT, R3, 0x41, !P2 ;  /* 0x000000410300780c */ /* 0x000fe20005761670 */
[----:B------:R-:W-:Y:S01]  /*3820*/  @!P5 IMAD R199, R199, R22, R23 ;  /* 0x00000016c7c7d224 */ /* 0x000fe200078e0217 */
[----:B------:R-:W-:Y:S01]  /*3830*/  BSSY B1, `(.L_x_94) ;  /* 0x0000009000017945 */ /* 0x000fe20003800000 */
[C---:B------:R-:W-:Y:S02]  /*3840*/  ISETP.LT.OR P4, PT, R3.reuse, 0x42, !P2 ;  /* 0x000000420300780c */ /* 0x040fe40005781670 */
[----:B0-----:R-:W-:Y:S01]  /*3850*/  @!P0 IADD3 R170, P6, R4, UR45, RZ ;  /* 0x0000002d04aa8c10 */ /* 0x001fe2000ffde0ff */
[----:B------:R0:W-:Y:S01]  /*3860*/  @!P5 STG.E.U8 desc[UR36][R172.64+0x39], R199 ;  /* 0x000039c7ac00d986 */ /* 0x0001e2000c101124 */
[----:B------:R-:W-:-:S06]  /*3870*/  ISETP.LT.OR P5, PT, R3, 0x42, !P1 ;  /* 0x000000420300780c */ /* 0x000fcc0004fa1670 */
[----:B------:R-:W-:Y:S07]  /*3880*/  @P3 BRA `(.L_x_95) ;  /* 0x00000000000c3947 */ /* 0x000fee0003800000 */
[----:B------:R-:W5:Y:S02]  /*3890*/  LDG.E.U8 R18, desc[UR36][R216.64+0x40] ;  /* 0x00004024d8127981 */ /* 0x000f64000c1e1100 */
[----:B-----5:R-:W-:-:S05]  /*38a0*/  PRMT R20, R18, 0x8880, RZ ;  /* 0x0000888012147816 */ /* 0x020fca00000000ff */
[----:B------:R-:W-:-:S07]  /*38b0*/  IMAD R23, R20, R19, RZ ;  /* 0x0000001314177224 */ /* 0x000fce00078e02ff */
.L_x_95:
[----:B------:R-:W-:Y:S05]  /*38c0*/  BSYNC B1 ;  /* 0x0000000000017941 */ /* 0x000fea0003800000 */
.L_x_94:
[----:B0-----:R-:W-:Y:S01]  /*38d0*/  @!P3 IMAD R173, R200, R22, R23 ;  /* 0x00000016c8adb224 */ /* 0x001fe200078e0217 */
[----:B------:R-:W-:Y:S04]  /*38e0*/  BSSY B1, `(.L_x_96) ;  /* 0x0000006000017945 */ /* 0x000fe80003800000 */
[----:B------:R0:W-:Y:S01]  /*38f0*/  @!P3 STG.E.U8 desc[UR36][R4.64+0x40], R173 ;  /* 0x000040ad0400b986 */ /* 0x0001e2000c101124 */
[----:B------:R-:W-:Y:S05]  /*3900*/  @P4 BRA `(.L_x_97) ;  /* 0x00000000000c4947 */ /* 0x000fea0003800000 */
[----:B------:R-:W5:Y:S02]  /*3910*/  LDG.E.U8 R18, desc[UR36][R216.64+0x41] ;  /* 0x00004124d8127981 */ /* 0x000f64000c1e1100 */
[----:B-----5:R-:W-:-:S05]  /*3920*/  PRMT R20, R18, 0x8880, RZ ;  /* 0x0000888012147816 */ /* 0x020fca00000000ff */
[----:B------:R-:W-:-:S07]  /*3930*/  IMAD R23, R20, R19, RZ ;  /* 0x0000001314177224 */ /* 0x000fce00078e02ff */
.L_x_97:
[----:B------:R-:W-:Y:S05]  /*3940*/  BSYNC B1 ;  /* 0x0000000000017941 */ /* 0x000fea0003800000 */
.L_x_96:
        /* <DEDUP_REMOVED lines=8> */
.L_x_99:
[----:B------:R-:W-:Y:S05]  /*39d0*/  BSYNC B1 ;  /* 0x0000000000017941 */ /* 0x000fea0003800000 */
.L_x_98:
[----:B------:R-:W-:Y:S01]  /*39e0*/  @!P0 IMAD R175, R202, R22, R23 ;  /* 0x00000016caaf8224 */ /* 0x000fe200078e0217 */
[----:B------:R-:W-:Y:S01]  /*39f0*/  @!P5 IADD3 R172, P4, R4, UR45, RZ ;  /* 0x0000002d04acdc10 */ /* 0x000fe2000ff9e0ff */
[----:B------:R-:W-:Y:S01]  /*3a00*/  BSSY B1, `(.L_x_100) ;  /* 0x000000b000017945 */ /* 0x000fe20003800000 */
[----:B------:R-:W-:Y:S02]  /*3a10*/  ISETP.LT.OR P6, PT, R3, 0x49, !P2 ;  /* 0x000000490300780c */ /* 0x000fe400057c1670 */
[----:B------:R1:W-:Y:S01]  /*3a20*/  @!P0 STG.E.U8 desc[UR36][R170.64+0x40], R175 ;  /* 0x000040afaa008986 */ /* 0x0003e2000c101124 */
[----:B0-----:R-:W-:Y:S02]  /*3a30*/  @!P5 IADD3.X R173, R5, UR44, RZ, P4, !PT ;  /* 0x0000002c05addc10 */ /* 0x001fe4000a7fe4ff */
[C---:B------:R-:W-:Y:S02]  /*3a40*/  ISETP.LT.OR P3, PT, R3.reuse, 0x4a, !P2 ;  /* 0x0000004a0300780c */ /* 0x040fe40005761670 */
[----:B------:R-:W-:-:S02]  /*3a50*/  ISETP.LT.OR P0, PT, R3, 0x49, !P1 ;  /* 0x000000490300780c */ /* 0x000fc40004f01670 */
[----:B------:R-:W-:Y:S01]  /*3a60*/  ISETP.LT.OR P4, PT, R3, 0x4a, !P1 ;  /* 0x0000004a0300780c */ /* 0x000fe20004f81670 */
[----:B------:R-:W-:-:S12]  /*3a70*/  @P5 BRA `(.L_x_101) ;  /* 0x00000000000c5947 */ /* 0x000fd80003800000 */
[----:B------:R-:W5:Y:S02]  /*3a80*/  LDG.E.U8 R18, desc[UR36][R168.64+0x41] ;  /* 0x00004124a8127981 */ /* 0x000f64000c1e1100 */
[----:B-----5:R-:W-:-:S05]  /*3a90*/  PRMT R20, R18, 0x8880, RZ ;  /* 0x0000888012147816 */ /* 0x020fca00000000ff */
[----:B------:R-:W-:-:S07]  /*3aa0*/  IMAD R23, R20, R19, RZ ;  /* 0x0000001314177224 */ /* 0x000fce00078e02ff */
.L_x_101:
[----:B------:R-:W-:Y:S05]  /*3ab0*/  BSYNC B1 ;  /* 0x0000000000017941 */ /* 0x000fea0003800000 */
.L_x_100:
[----:B------:R-:W-:Y:S01]  /*3ac0*/  @!P5 IMAD R203, R203, R22, R23 ;  /* 0x00000016cbcbd224 */ /* 0x000fe200078e0217 */
[----:B------:R-:W-:Y:S04]  /*3ad0*/  BSSY B1, `(.L_x_102) ;  /* 0x0000006000017945 */ /* 0x000fe80003800000 */
[----:B------:R0:W-:Y:S01]  /*3ae0*/  @!P5 STG.E.U8 desc[UR36][R172.64+0x41], R203 ;  /* 0x000041cbac00d986 */ /* 0x0001e2000c101124 */
[----:B------:R-:W-:Y:S05]  /*3af0*/  @P6 BRA `(.L_x_103) ;  /* 0x00000000000c6947 */ /* 0x000fea0003800000 */
[----:B------:R-:W5:Y:S02]  /*3b00*/  LDG.E.U8 R18, desc[UR36][R216.64+0x48] ;  /* 0x00004824d8127981 */ /* 0x000f64000c1e1100 */
[----:B-----5:R-:W-:-:S05]  /*3b10*/  PRMT R20, R18, 0x8880, RZ ;  /* 0x0000888012147816 */ /* 0x020fca00000000ff */
[----:B------:R-:W-:-:S07]  /*3b20*/  IMAD R23, R20, R19, RZ ;  /* 0x0000001314177224 */ /* 0x000fce00078e02ff */
.L_x_103:
[----:B------:R-:W-:Y:S05]  /*3b30*/  BSYNC B1 ;  /* 0x0000000000017941 */ /* 0x000fea0003800000 */
.L_x_102:
[----:B-1----:R-:W-:Y:S01]  /*3b40*/  @!P6 IMAD R171, R204, R22, R23 ;  /* 0x00000016ccabe224 */ /* 0x002fe200078e0217 */
[----:B------:R-:W-:Y:S04]  /*3b50*/  BSSY B1, `(.L_x_104) ;  /* 0x0000006000017945 */ /* 0x000fe80003800000 */
[----:B------:R1:W-:Y:S01]  /*3b60*/  @!P6 STG.E.U8 desc[UR36][R4.64+0x48], R171 ;  /* 0x000048ab0400e986 */ /* 0x0003e2000c101124 */
[----:B------:R-:W-:Y:S05]  /*3b70*/  @P3 BRA `(.L_x_105) ;  /* 0x00000000000c3947 */ /* 0x000fea0003800000 */
[----:B------:R-:W5:Y:S02]  /*3b80*/  LDG.E.U8 R18, desc[UR36][R216.64+0x49] ;  /* 0x00004924d8127981 */ /* 0x000f64000c1e1100 */
[----:B-----5:R-:W-:-:S05]  /*3b90*/  PRMT R20, R18, 0x8880, RZ ;  /* 0x0000888012147816 */ /* 0x020fca00000000ff */
[----:B------:R-:W-:-:S07]  /*3ba0*/  IMAD R23, R20, R19, RZ ;  /* 0x0000001314177224 */ /* 0x000fce00078e02ff */
.L_x_105:
[----:B------:R-:W-:Y:S05]  /*3bb0*/  BSYNC B1 ;  /* 0x0000000000017941 */ /* 0x000fea0003800000 */
.L_x_104:
[----:B------:R-:W-:Y:S01]  /*3bc0*/  @!P3 IMAD R205, R205, R22, R23 ;  /* 0x00000016cdcdb224 */ /* 0x000fe200078e0217 */
[C---:B------:R-:W-:Y:S01]  /*3bd0*/  @!P0 IADD3 R170, P6, R4.reuse, UR45, RZ ;  /* 0x0000002d04aa8c10 */ /* 0x040fe2000ffde0ff */
[----:B------:R-:W-:Y:S01]  /*3be0*/  BSSY B1, `(.L_x_106) ;  /* 0x000000a000017945 */ /* 0x000fe20003800000 */
[----:B------:R-:W-:Y:S02]  /*3bf0*/  ISETP.LT.OR P5, PT, R3, 0x51, !P1 ;  /* 0x000000510300780c */ /* 0x000fe40004fa1670 */
[----:B------:R2:W-:Y:S01]  /*3c00*/  @!P3 STG.E.U8 desc[UR36][R4.64+0x49], R205 ;  /* 0x000049cd0400b986 */ /* 0x0005e2000c101124 */
[----:B-1----:R-:W-:Y:S02]  /*3c10*/  @!P0 IADD3.X R171, R5, UR44, RZ, P6, !PT ;  /* 0x0000002c05ab8c10 */ /* 0x002fe4000b7fe4ff */
[----:B------:R-:W-:Y:S02]  /*3c20*/  ISETP.LT.OR P3, PT, R3, 0x51, !P2 ;  /* 0x000000510300780c */ /* 0x000fe40005761670 */
[----:B0-----:R-:W-:Y:S01]  /*3c30*/  @!P4 IADD3 R172, P6, R4, UR45, RZ ;  /* 0x0000002d04accc10 */ /* 0x001fe2000ffde0ff */
[----:B------:R-:W-:-:S12]  /*3c40*/  @P0 BRA `(.L_x_107) ;  /* 0x00000000000c0947 */ /* 0x000fd80003800000 */
[----:B------:R-:W5:Y:S02]  /*3c50*/  LDG.E.U8 R18, desc[UR36][R168.64+0x48] ;  /* 0x00004824a8127981 */ /* 0x000f64000c1e1100 */
[----:B-----5:R-:W-:-:S05]  /*3c60*/  PRMT R20, R18, 0x8880, RZ ;  /* 0x0000888012147816 */ /* 0x020fca00000000ff */
[----:B------:R-:W-:-:S07]  /*3c70*/  IMAD R23, R20, R19, RZ ;  /* 0x0000001314177224 */ /* 0x000fce00078e02ff */
.L_x_107:
[----:B------:R-:W-:Y:S05]  /*3c80*/  BSYNC B1 ;  /* 0x0000000000017941 */ /* 0x000fea0003800000 */
.L_x_106:
        /* <DEDUP_REMOVED lines=8> */
.L_x_109:
[----:B------:R-:W-:Y:S05]  /*3d10*/  BSYNC B1 ;  /* 0x0000000000017941 */ /* 0x000fea0003800000 */
.L_x_108:
[----:B------:R-:W-:Y:S01]  /*3d20*/  @!P4 IMAD R207, R207, R22, R23 ;  /* 0x00000016cfcfc224 */ /* 0x000fe200078e0217 */
[----:B------:R-:W-:Y:S04]  /*3d30*/  BSSY B1, `(.L_x_110) ;  /* 0x0000006000017945 */ /* 0x000fe80003800000 */
[----:B------:R1:W-:Y:S01]  /*3d40*/  @!P4 STG.E.U8 desc[UR36][R172.64+0x49], R207 ;  /* 0x000049cfac00c986 */ /* 0x0003e2000c101124 */
[----:B------:R-:W-:Y:S05]  /*3d50*/  @P3 BRA `(.L_x_111) ;  /* 0x00000000000c3947 */ /* 0x000fea0003800000 */
[----:B------:R-:W5:Y:S02]  /*3d60*/  LDG.E.U8 R18, desc[UR36][R216.64+0x50] ;  /* 0x00005024d8127981 */ /* 0x000f64000c1e1100 */
[----:B-----5:R-:W-:-:S05]  /*3d70*/  PRMT R20, R18, 0x8880, RZ ;  /* 0x0000888012147816 */ /* 0x020fca00000000ff */
[----:B------:R-:W-:-:S07]  /*3d80*/  IMAD R23, R20, R19, RZ ;  /* 0x0000001314177224 */ /* 0x000fce00078e02ff */
.L_x_111:
[----:B------:R-:W-:Y:S05]  /*3d90*/  BSYNC B1 ;  /* 0x0000000000017941 */ /* 0x000fea0003800000 */
.L_x_110:
[----:B-1----:R-:W-:Y:S01]  /*3da0*/  @!P3 IMAD R173, R208, R22, R23 ;  /* 0x00000016d0adb224 */ /* 0x002fe200078e0217 */
[----:B------:R-:W-:Y:S01]  /*3db0*/  BSSY B1, `(.L_x_112) ;  /* 0x000000a000017945 */ /* 0x000fe20003800000 */
[----:B------:R-:W-:Y:S02]  /*3dc0*/  ISETP.GE.AND P0, PT, R0, 0x81, PT ;  /* 0x000000810000780c */ /* 0x000fe40003f06270 */
[C---:B------:R-:W-:Y:S01]  /*3dd0*/  ISETP.LT.OR P4, PT, R3.reuse, 0x52, !P1 ;  /* 0x000000520300780c */ /* 0x040fe20004f81670 */
[----:B------:R1:W-:Y:S01]  /*3de0*/  @!P3 STG.E.U8 desc[UR36][R4.64+0x50], R173 ;  /* 0x000050ad0400b986 */ /* 0x0003e2000c101124 */
[----:B------:R-:W-:Y:S02]  /*3df0*/  ISETP.LT.OR P3, PT, R3, 0x52, !P2 ;  /* 0x000000520300780c */ /* 0x000fe40005761670 */
[----:B0-----:R-:W-:-:S11]  /*3e00*/  @!P5 IADD3 R170, P6, R4, UR45, RZ ;  /* 0x0000002d04aadc10 */ /* 0x001fd6000ffde0ff */
[----:B-1----:R-:W-:Y:S05]  /*3e10*/  @P3 BRA `(.L_x_113) ;  /* 0x00000000000c3947 */ /* 0x002fea0003800000 */
[----:B------:R-:W5:Y:S02]  /*3e20*/  LDG.E.U8 R18, desc[UR36][R216.64+0x51] ;  /* 0x00005124d8127981 */ /* 0x000f64000c1e1100 */
[----:B-----5:R-:W-:-:S05]  /*3e30*/  PRMT R20, R18, 0x8880, RZ ;  /* 0x0000888012147816 */ /* 0x020fca00000000ff */
[----:B------:R-:W-:-:S07]  /*3e40*/  IMAD R23, R20, R19, RZ ;  /* 0x0000001314177224 */ /* 0x000fce00078e02ff */
.L_x_113:
[----:B------:R-:W-:Y:S05]  /*3e50*/  BSYNC B1 ;  /* 0x0000000000017941 */ /* 0x000fea0003800000 */
.L_x_112:
        /* <DEDUP_REMOVED lines=8> */
.L_x_115:
[----:B------:R-:W-:Y:S05]  /*3ee0*/  BSYNC B1 ;  /* 0x0000000000017941 */ /* 0x000fea0003800000 */
.L_x_114:
[----:B------:R-:W-:Y:S01]  /*3ef0*/  @!P5 IMAD R175, R210, R22, R23 ;  /* 0x00000016d2afd224 */ /* 0x000fe200078e0217 */
[----:B------:R-:W-:Y:S01]  /*3f00*/  BSSY B1, `(.L_x_116) ;  /* 0x000000b000017945 */ /* 0x000fe20003800000 */
[C---:B------:R-:W-:Y:S02]  /*3f10*/  ISETP.LT.OR P3, PT, R3.reuse, 0x59, !P2 ;  /* 0x000000590300780c */ /* 0x040fe40005761670 */
[C---:B------:R-:W-:Y:S01]  /*3f20*/  ISETP.LT.OR P2, PT, R3.reuse, 0x5a, !P2 ;  /* 0x0000005a0300780c */ /* 0x040fe20005741670 */
[----:B------:R1:W-:Y:S01]  /*3f30*/  @!P5 STG.E.U8 desc[UR36][R170.64+0x50], R175 ;  /* 0x000050afaa00d986 */ /* 0x0003e2000c101124 */
[----:B------:R-:W-:Y:S02]  /*3f40*/  @!P4 IADD3 R172, P5, R4, UR45, RZ ;  /* 0x0000002d04accc10 */ /* 0x000fe4000ffbe0ff */
[----:B------:R-:W-:Y:S02]  /*3f50*/  ISETP.LT.OR P6, PT, R3, 0x59, !P1 ;  /* 0x000000590300780c */ /* 0x000fe40004fc1670 */
[----:B------:R-:W-:Y:S01]  /*3f60*/  @!P4 IADD3.X R173, R5, UR44, RZ, P5, !PT ;  /* 0x0000002c05adcc10 */ /* 0x000fe2000affe4ff */
[----:B------:R-:W-:Y:S10]  /*3f70*/  @P4 BRA `(.L_x_117) ;  /* 0x00000000000c4947 */ /* 0x000ff40003800000 */
[----:B------:R-:W5:Y:S02]  /*3f80*/  LDG.E.U8 R18, desc[UR36][R168.64+0x51] ;  /* 0x00005124a8127981 */ /* 0x000f64000c1e1100 */
[----:B-----5:R-:W-:-:S05]  /*3f90*/  PRMT R20, R18, 0x8880, RZ ;  /* 0x0000888012147816 */ /* 0x020fca00000000ff */
[----:B------:R-:W-:-:S07]  /*3fa0*/  IMAD R23, R20, R19, RZ ;  /* 0x0000001314177224 */ /* 0x000fce00078e02ff */
.L_x_117:
[----:B------:R-:W-:Y:S05]  /*3fb0*/  BSYNC B1 ;  /* 0x0000000000017941 */ /* 0x000fea0003800000 */
.L_x_116:
[----:B------:R-:W-:Y:S01]  /*3fc0*/  @!P4 IMAD R211, R211, R22, R23 ;  /* 0x00000016d3d3c224 */ /* 0x000fe200078e0217 */
[----:B------:R-:W-:Y:S04]  /*3fd0*/  BSSY B1, `(.L_x_118) ;  /* 0x0000006000017945 */ /* 0x000fe80003800000 */
[----:B------:R0:W-:Y:S01]  /*3fe0*/  @!P4 STG.E.U8 desc[UR36][R172.64+0x51], R211 ;  /* 0x000051d3ac00c986 */ /* 0x0001e2000c101124 */
[----:B------:R-:W-:Y:S05]  /*3ff0*/  @P3 BRA `(.L_x_119) ;  /* 0x00000000000c3947 */ /* 0x000fea0003800000 */
[----:B------:R-:W5:Y:S02]  /*4000*/  LDG.E.U8 R18, desc[UR36][R216.64+0x58] ;  /* 0x00005824d8127981 */ /* 0x000f64000c1e1100 */
[----:B-----5:R-:W-:-:S05]  /*4010*/  PRMT R20, R18, 0x8880, RZ ;  /* 0x0000888012147816 */ /* 0x020fca00000000ff */
[----:B------:R-:W-:-:S07]  /*4020*/  IMAD R23, R20, R19, RZ ;  /* 0x0000001314177224 */ /* 0x000fce00078e02ff */
.L_x_119:
[----:B------:R-:W-:Y:S05]  /*4030*/  BSYNC B1 ;  /* 0x0000000000017941 */ /* 0x000fea0003800000 */
.L_x_118:
[----:B-1----:R-:W-:Y:S01]  /*4040*/  @!P3 IMAD R171, R212, R22, R23 ;  /* 0x00000016d4abb224 */ /* 0x002fe200078e0217 */
[----:B------:R-:W-:Y:S04]  /*4050*/  BSSY B1, `(.L_x_120) ;  /* 0x0000006000017945 */ /* 0x000fe80003800000 */
[----:B------:R1:W-:Y:S01]  /*4060*/  @!P3 STG.E.U8 desc[UR36][R4.64+0x58], R171 ;  /* 0x000058ab0400b986 */ /* 0x0003e2000c101124 */
[----:B------:R-:W-:Y:S05]  /*4070*/  @P2 BRA `(.L_x_121) ;  /* 0x00000000000c2947 */ /* 0x000fea0003800000 */
[----:B------:R-:W5:Y:S02]  /*4080*/  LDG.E.U8 R18, desc[UR36][R216.64+0x59] ;  /* 0x00005924d8127981 */ /* 0x000f64000c1e1100 */
[----:B-----5:R-:W-:-:S05]  /*4090*/  PRMT R20, R18, 0x8880, RZ ;  /* 0x0000888012147816 */ /* 0x020fca00000000ff */
[----:B------:R-:W-:-:S07]  /*40a0*/  IMAD R23, R20, R19, RZ ;  /* 0x0000001314177224 */ /* 0x000fce00078e02ff */
.L_x_121:
[----:B------:R-:W-:Y:S05]  /*40b0*/  BSYNC B1 ;  /* 0x0000000000017941 */ /* 0x000fea0003800000 */
.L_x_120:
[----:B------:R-:W-:Y:S01]  /*40c0*/  @!P2 IMAD R213, R213, R22, R23 ;  /* 0x00000016d5d5a224 */ /* 0x000fe200078e0217 */
[----:B------:R-:W-:Y:S01]  /*40d0*/  @!P6 IADD3 R170, P4, R4, UR45, RZ ;  /* 0x0000002d04aaec10 */ /* 0x000fe2000ff9e0ff */
[----:B------:R-:W-:Y:S01]  /*40e0*/  BSSY B1, `(.L_x_122) ;  /* 0x0000009000017945 */ /* 0x000fe20003800000 */
[----:B------:R-:W-:Y:S02]  /*40f0*/  IADD3 R179, P3, R21, 0x80, RZ ;  /* 0x0000008015b37810 */ /* 0x000fe40007f7e0ff */
[----:B------:R0:W-:Y:S01]  /*4100*/  @!P2 STG.E.U8 desc[UR36][R4.64+0x59], R213 ;  /* 0x000059d50400a986 */ /* 0x0001e2000c101124 */
[----:B------:R-:W-:Y:S02]  /*4110*/  ISETP.LT.OR P1, PT, R3, 0x5a, !P1 ;  /* 0x0000005a0300780c */ /* 0x000fe40004f21670 */
[----:B-1----:R-:W-:Y:S01]  /*4120*/  @!P6 IADD3.X R171, R5, UR44, RZ, P4, !PT ;  /* 0x0000002c05abec10 */ /* 0x002fe2000a7fe4ff */
[----:B------:R-:W-:Y:S10]  /*4130*/  @P6 BRA `(.L_x_123) ;  /* 0x00000000000c6947 */ /* 0x000ff40003800000 */
[----:B------:R-:W5:Y:S02]  /*4140*/  LDG.E.U8 R18, desc[UR36][R168.64+0x58] ;  /* 0x00005824a8127981 */ /* 0x000f64000c1e1100 */
[----:B-----5:R-:W-:-:S05]  /*4150*/  PRMT R20, R18, 0x8880, RZ ;  /* 0x0000888012147816 */ /* 0x020fca00000000ff */
[----:B------:R-:W-:-:S07]  /*4160*/  IMAD R23, R20, R19, RZ ;  /* 0x0000001314177224 */ /* 0x000fce00078e02ff */
.L_x_123:
[----:B------:R-:W-:Y:S05]  /*4170*/  BSYNC B1 ;  /* 0x0000000000017941 */ /* 0x000fea0003800000 */
.L_x_122:
[----:B0-----:R-:W-:Y:S01]  /*4180*/  @!P6 IMAD R173, R214, R22, R23 ;  /* 0x00000016d6ade224 */ /* 0x001fe200078e0217 */
[----:B------:R-:W-:Y:S01]  /*4190*/  BSSY B1, `(.L_x_124) ;  /* 0x0000007000017945 */ /* 0x000fe20003800000 */
[----:B------:R-:W-:-:S03]  /*41a0*/  IMAD.X R175, RZ, RZ, UR9, P3 ;  /* 0x00000009ffaf7e24 */ /* 0x000fc600098e06ff */
[----:B------:R0:W-:Y:S01]  /*41b0*/  @!P6 STG.E.U8 desc[UR36][R170.64+0x58], R173 ;  /* 0x000058adaa00e986 */ /* 0x0001e2000c101124 */
[----:B------:R-:W-:Y:S05]  /*41c0*/  @P1 BRA `(.L_x_125) ;  /* 0x00000000000c1947 */ /* 0x000fea0003800000 */
[----:B------:R-:W5:Y:S02]  /*41d0*/  LDG.E.U8 R18, desc[UR36][R168.64+0x59] ;  /* 0x00005924a8127981 */ /* 0x000f64000c1e1100 */
[----:B-----5:R-:W-:-:S05]  /*41e0*/  PRMT R20, R18, 0x8880, RZ ;  /* 0x0000888012147816 */ /* 0x020fca00000000ff */
[----:B------:R-:W-:-:S07]  /*41f0*/  IMAD R23, R20, R19, RZ ;  /* 0x0000001314177224 */ /* 0x000fce00078e02ff */
.L_x_125:
[----:B------:R-:W-:Y:S05]  /*4200*/  BSYNC B1 ;  /* 0x0000000000017941 */ /* 0x000fea0003800000 */
.L_x_124:
[----:B------:R-:W-:Y:S01]  /*4210*/  @!P1 IADD3 R172, P5, R4, UR45, RZ ;  /* 0x0000002d04ac9c10 */ /* 0x000fe2000ffbe0ff */
[----:B------:R-:W-:Y:S01]  /*4220*/  @!P1 IMAD R215, R215, R22, R23 ;  /* 0x00000016d7d79224 */ /* 0x000fe200078e0217 */
[----:B------:R-:W-:Y:S01]  /*4230*/  ISETP.LT.OR P4, PT, R3, 0x1, !P0 ;  /* 0x000000010300780c */ /* 0x000fe20004781670 */
[----:B0-----:R-:W-:Y:S01]  /*4240*/  IMAD.U32 R171, RZ, RZ, UR10 ;  /* 0x0000000affab7e24 */ /* 0x001fe2000f8e00ff */
[----:B------:R-:W-:Y:S01]  /*4250*/  @!P1 IADD3.X R173, R5, UR44, RZ, P5, !PT ;  /* 0x0000002c05ad9c10 */ /* 0x000fe2000affe4ff */
[-C--:B------:R-:W-:Y:S01]  /*4260*/  IMAD R20, R175, R12.reuse, RZ ;  /* 0x0000000caf147224 */ /* 0x080fe200078e02ff */
[----:B------:R-:W-:Y:S01]  /*4270*/  BSSY B1, `(.L_x_126) ;  /* 0x000000e000017945 */ /* 0x000fe20003800000 */
[----:B------:R-:W-:Y:S01]  /*4280*/  IMAD.WIDE.U32 R168, R179, R12, R6 ;  /* 0x0000000cb3a87225 */ /* 0x000fe200078e0006 */
[----:B------:R-:W-:Y:S01]  /*4290*/  LEA R170, P3, R171, R4, 0x7 ;  /* 0x00000004abaa7211 */ /* 0x000fe200078638ff */
[----:B------:R0:W-:Y:S02]  /*42a0*/  @!P1 STG.E.U8 desc[UR36][R172.64+0x59], R215 ;  /* 0x000059d7ac009986 */ /* 0x0001e4000c101124 */
[----:B----4-:R-:W-:Y:S01]  /*42b0*/  IMAD.U32 R181, RZ, RZ, UR10 ;  /* 0x0000000affb57e24 */ /* 0x010fe2000f8e00ff */
[----:B------:R-:W-:Y:S01]  /*42c0*/  IADD3 R168, P2, R168, R10, RZ ;  /* 0x0000000aa8a87210 */ /* 0x000fe20007f5e0ff */
[----:B------:R-:W-:-:S02]  /*42d0*/  IMAD.U32 R174, RZ, RZ, UR11 ;  /* 0x0000000bffae7e24 */ /* 0x000fc4000f8e00ff */
[----:B---3--:R-:W-:-:S03]  /*42e0*/  IMAD R177, R179, R13, R20 ;  /* 0x0000000db3b17224 */ /* 0x008fc600078e0214 */
[----:B------:R-:W-:Y:S02]  /*42f0*/  LEA.HI.X R171, R181, R5, R174, 0x7, P3 ;  /* 0x00000005b5ab7211 */ /* 0x000fe400018f3cae */
[----:B------:R-:W-:Y:S01]  /*4300*/  IADD3.X R169, R11, R169, R177, P2, !PT ;  /* 0x000000a90ba97210 */ /* 0x000fe200017fe4b1 */
[----:B0-----:R-:W-:Y:S06]  /*4310*/  @P4 BRA `(.L_x_127) ;  /* 0x00000000000c4947 */ /* 0x001fec0003800000 */
[----:B------:R-:W3:Y:S02]  /*4320*/  LDG.E.U8 R18, desc[UR36][R168.64] ;  /* 0x00000024a8127981 */ /* 0x000ee4000c1e1100 */
[----:B---3--:R-:W-:-:S05]  /*4330*/  PRMT R20, R18, 0x8880, RZ ;  /* 0x0000888012147816 */ /* 0x008fca00000000ff */
[----:B------:R-:W-:-:S07]  /*4340*/  IMAD R23, R20, R19, RZ ;  /* 0x0000001314177224 */ /* 0x000fce00078e02ff */
.L_x_127:
[----:B------:R-:W-:Y:S05]  /*4350*/  BSYNC B1 ;  /* 0x0000000000017941 */ /* 0x000fea0003800000 */
.L_x_126:
[----:B------:R-:W-:Y:S01]  /*4360*/  @!P4 IMAD R175, R120, R22, R23 ;  /* 0x0000001678afc224 */ /* 0x000fe200078e0217 */
[----:B------:R-:W-:Y:S01]  /*4370*/  ISETP.GE.AND P2, PT, R0, 0x89, PT ;  /* 0x000000890000780c */ /* 0x000fe20003f46270 */
[----:B------:R-:W-:Y:S01]  /*4380*/  IMAD.WIDE.U32 R172, R179, R12, R14 ;  /* 0x0000000cb3ac7225 */ /* 0x000fe200078e000e */
[----:B------:R-:W-:Y:S02]  /*4390*/  BSSY B1, `(.L_x_128) ;  /* 0x000000b000017945 */ /* 0x000fe40003800000 */
[----:B------:R0:W-:Y:S01]  /*43a0*/  @!P4 STG.E.U8 desc[UR36][R170.64], R175 ;  /* 0x000000afaa00c986 */ /* 0x0001e2000c101124 */
[----:B------:R-:W-:Y:S02]  /*43b0*/  ISETP.LT.OR P4, PT, R3, 0x2, !P0 ;  /* 0x000000020300780c */ /* 0x000fe40004781670 */
[----:B------:R-:W-:Y:S01]  /*43c0*/  IADD3 R120, P5, P6, R8, R10, R172 ;  /* 0x0000000a08787210 */ /* 0x000fe20007ebe0ac */
[----:B------:R-:W-:Y:S01]  /*43d0*/  IMAD.IADD R172, R177, 0x1, R173 ;  /* 0x00000001b1ac7824 */ /* 0x000fe200078e02ad */
[----:B------:R-:W-:-:S02]  /*43e0*/  ISETP.LT.OR P1, PT, R3, 0x1, !P2 ;  /* 0x000000010300780c */ /* 0x000fc40005721670 */
[----:B------:R-:W-:-:S07]  /*43f0*/  ISETP.LT.OR P3, PT, R3, 0x2, !P2 ;  /* 0x000000020300780c */ /* 0x000fce0005761670 */
[----:B0-----:R-:W-:Y:S06]  /*4400*/  @P4 BRA `(.L_x_129) ;  /* 0x00000000000c4947 */ /* 0x001fec0003800000 */
[----:B------:R-:W3:Y:S02]  /*4410*/  LDG.E.U8 R18, desc[UR36][R168.64+0x1] ;  /* 0x00000124a8127981 */ /* 0x000ee4000c1e1100 */
[----:B---3--:R-:W-:-:S05]  /*4420*/  PRMT R20, R18, 0x8880, RZ ;  /* 0x0000888012147816 */ /* 0x008fca00000000ff */
[----:B------:R-:W-:-:S07]  /*4430*/  IMAD R23, R20, R19, RZ ;  /* 0x0000001314177224 */ /* 0x000fce00078e02ff */
.L_x_129:
[----:B------:R-:W-:Y:S05]  /*4440*/  BSYNC B1 ;  /* 0x0000000000017941 */ /* 0x000fea0003800000 */
.L_x_128:
[----:B------:R-:W-:Y:S01]  /*4450*/  @!P4 IMAD R175, R121, R22, R23 ;  /* 0x0000001679afc224 */ /* 0x000fe200078e0217 */
[----:B------:R-:W-:Y:S01]  /*4460*/  IADD3.X R121, R7, R11, R172, P5, P6 ;  /* 0x0000000b07797210 */ /* 0x000fe20002fec4ac */
[----:B------:R-:W-:Y:S01]  /*4470*/  BSSY B1, `(.L_x_130) ;  /* 0x0000008000017945 */ /* 0x000fe20003800000 */
[----:B------:R-:W-:Y:S02]  /*4480*/  @!P1 IADD3 R172, P5, R170, UR45, RZ ;  /* 0x0000002daaac9c10 */ /* 0x000fe4000ffbe0ff */
[----:B------:R0:W-:Y:S02]  /*4490*/  @!P4 STG.E.U8 desc[UR36][R170.64+0x1], R175 ;  /* 0x000001afaa00c986 */ /* 0x0001e4000c101124 */
[----:B------:R-:W-:Y:S01]  /*44a0*/  @!P1 IADD3.X R173, R171, UR44, RZ, P5, !PT ;  /* 0x0000002cabad9c10 */ /* 0x000fe2000affe4ff */
[----:B------:R-:W-:Y:S08]  /*44b0*/  @P1 BRA `(.L_x_131) ;  /* 0x00000000000c1947 */ /* 0x000ff00003800000 */
[----:B------:R-:W3:Y:S02]  /*44c0*/  LDG.E.U8 R18, desc[UR36][R120.64] ;  /* 0x0000002478127981 */ /* 0x000ee4000c1e1100 */
[----:B---3--:R-:W-:-:S05]  /*44d0*/  PRMT R20, R18, 0x8880, RZ ;  /* 0x0000888012147816 */ /* 0x008fca00000000ff */
[----:B------:R-:W-:-:S07]  /*44e0*/  IMAD R23, R20, R19, RZ ;  /* 0x0000001314177224 */ /* 0x000fce00078e02ff */
.L_x_131:
[----:B------:R-:W-:Y:S05]  /*44f0*/  BSYNC B1 ;  /* 0x0000000000017941 */ /* 0x000fea0003800000 */
.L_x_130:
        /* <DEDUP_REMOVED lines=10> */
[----:B------:R-:W3:Y:S02]  /*45a0*/  LDG.E.U8 R18, desc[UR36][R120.64+0x1] ;  /* 0x0000012478127981 */ /* 0x000ee4000c1e1100 */
[----:B---3--:R-:W-:-:S05]  /*45b0*/  PRMT R20, R18, 0x8880, RZ ;  /* 0x0000888012147816 */ /* 0x008fca00000000ff */
[----:B------:R-:W-:-:S07]  /*45c0*/  IMAD R23, R20, R19, RZ ;  /* 0x0000001314177224 */ /* 0x000fce00078e02ff */
.L_x_133:
[----:B------:R-:W-:Y:S05]  /*45d0*/  BSYNC B1 ;  /* 0x0000000000017941 */ /* 0x000fea0003800000 */
.L_x_132:
[----:B------:R-:W-:Y:S01]  /*45e0*/  @!P3 IMAD R123, R123, R22, R23 ;  /* 0x000000167b7bb224 */ /* 0x000fe200078e0217 */
[----:B------:R-:W-:Y:S04]  /*45f0*/  BSSY B1, `(.L_x_134) ;  /* 0x0000006000017945 */ /* 0x000fe80003800000 */
[----:B------:R0:W-:Y:S01]  /*4600*/  @!P3 STG.E.U8 desc[UR36][R174.64+0x1], R123 ;  /* 0x0000017bae00b986 */ /* 0x0001e2000c101124 */
[----:B------:R-:W-:Y:S05]  /*4610*/  @P6 BRA `(.L_x_135) ;  /* 0x00000000000c6947 */ /* 0x000fea0003800000 */
[----:B------:R-:W3:Y:S02]  /*4620*/  LDG.E.U8 R18, desc[UR36][R168.64+0x8] ;  /* 0x00000824a8127981 */ /* 0x000ee4000c1e1100 */
[----:B---3--:R-:W-:-:S05]  /*4630*/  PRMT R20, R18, 0x8880, RZ ;  /* 0x0000888012147816 */ /* 0x008fca00000000ff */
[----:B------:R-:W-:-:S07]  /*4640*/  IMAD R23, R20, R19, RZ ;  /* 0x0000001314177224 */ /* 0x000fce00078e02ff */
.L_x_135:
[----:B------:R-:W-:Y:S05]  /*4650*/  BSYNC B1 ;  /* 0x0000000000017941 */ /* 0x000fea0003800000 */
.L_x_134:
[----:B-1----:R-:W-:Y:S01]  /*4660*/  @!P6 IMAD R173, R124, R22, R23 ;  /* 0x000000167cade224 */ /* 0x002fe200078e0217 */
[----:B------:R-:W-:Y:S01]  /*4670*/  BSSY B1, `(.L_x_136) ;  /* 0x0000008000017945 */ /* 0x000fe20003800000 */
[----:B------:R-:W-:Y:S02]  /*4680*/  @!P6 IMAD.MOV.U32 R122, RZ, RZ, R170 ;  /* 0x000000ffff7ae224 */ /* 0x000fe400078e00aa */
[----:B0-----:R-:W-:-:S05]  /*4690*/  @!P6 IMAD.MOV.U32 R123, RZ, RZ, R171 ;  /* 0x000000ffff7be224 */ /* 0x001fca00078e00ab */
[----:B------:R0:W-:Y:S01]  /*46a0*/  @!P6 STG.E.U8 desc[UR36][R122.64+0x8], R173 ;  /* 0x000008ad7a00e986 */ /* 0x0001e2000c101124 */
[----:B------:R-:W-:Y:S05]  /*46b0*/  @P1 BRA `(.L_x_137) ;  /* 0x00000000000c1947 */ /* 0x000fea0003800000 */
[----:B------:R-:W3:Y:S02]  /*46c0*/  LDG.E.U8 R18, desc[UR36][R168.64+0x9] ;  /* 0x00000924a8127981 */ /* 0x000ee4000c1e1100 */
[----:B---3--:R-:W-:-:S05]  /*46d0*/  PRMT R20, R18, 0x8880, RZ ;  /* 0x0000888012147816 */ /* 0x008fca00000000ff */
[----:B------:R-:W-:-:S07]  /*46e0*/  IMAD R23, R20, R19, RZ ;  /* 0x0000001314177224 */ /* 0x000fce00078e02ff */
.L_x_137:
[----:B------:R-:W-:Y:S05]  /*46f0*/  BSYNC B1 ;  /* 0x0000000000017941 */ /* 0x000fea0003800000 */
.L_x_136:
[----:B0-----:R-:W-:Y:S01]  /*4700*/  @!P1 IMAD R173, R125, R22, R23 ;  /* 0x000000167dad9224 */ /* 0x001fe200078e0217 */
[----:B------:R-:W-:Y:S01]  /*4710*/  BSSY B1, `(.L_x_138) ;  /* 0x000000c000017945 */ /* 0x000fe20003800000 */
[----:B------:R-:W-:Y:S01]  /*4720*/  @!P1 IMAD.MOV.U32 R122, RZ, RZ, R170 ;  /* 0x000000ffff7a9224 */ /* 0x000fe200078e00aa */
[----:B------:R-:W-:Y:S01]  /*4730*/  ISETP.LT.OR P3, PT, R3, 0x11, !P2 ;  /* 0x000000110300780c */ /* 0x000fe20005761670 */
[----:B------:R-:W-:Y:S01]  /*4740*/  @!P1 IMAD.MOV.U32 R123, RZ, RZ, R171 ;  /* 0x000000ffff7b9224 */ /* 0x000fe200078e00ab */
[----:B------:R-:W-:-:S04]  /*4750*/  @!P5 IADD3 R172, P6, R170, UR45, RZ ;  /* 0x0000002daaacdc10 */ /* 0x000fc8000ffde0ff */
[----:B------:R0:W-:Y:S01]  /*4760*/  @!P1 STG.E.U8 desc[UR36][R122.64+0x9], R173 ;  /* 0x000009ad7a009986 */ /* 0x0001e2000c101124 */
[----:B------:R-:W-:-:S04]  /*4770*/  @!P4 IADD3 R124, P1, R170, UR45, RZ ;  /* 0x0000002daa7ccc10 */ /* 0x000fc8000ff3e0ff */
[----:B------:R-:W-:Y:S01]  /*4780*/  @!P4 IADD3.X R125, R171, UR44, RZ, P1, !PT ;  /* 0x0000002cab7dcc10 */ /* 0x000fe20008ffe4ff */
[----:B------:R-:W-:Y:S08]  /*4790*/  @P4 BRA `(.L_x_139) ;  /* 0x00000000000c4947 */ /* 0x000ff00003800000 */
[----:B------:R-:W3:Y:S02]  /*47a0*/  LDG.E.U8 R18, desc[UR36][R120.64+0x8] ;  /* 0x0000082478127981 */ /* 0x000ee4000c1e1100 */
[----:B---3--:R-:W-:-:S05]  /*47b0*/  PRMT R20, R18, 0x8880, RZ ;  /* 0x0000888012147816 */ /* 0x008fca00000000ff */
[----:B------:R-:W-:-:S07]  /*47c0*/  IMAD R23, R20, R19, RZ ;  /* 0x0000001314177224 */ /* 0x000fce00078e02ff */
.L_x_139:
[----:B------:R-:W-:Y:S05]  /*47d0*/  BSYNC B1 ;  /* 0x0000000000017941 */ /* 0x000fea0003800000 */
.L_x_138:
[----:B0-----:R-:W-:Y:S01]  /*47e0*/  @!P4 IMAD R123, R126, R22, R23 ;  /* 0x000000167e7bc224 */ /* 0x001fe200078e0217 */
[----:B------:R-:W-:Y:S01]  /*47f0*/  BSSY B1, `(.L_x_140) ;  /* 0x0000007000017945 */ /* 0x000fe20003800000 */
[----:B------:R-:W-:-:S03]  /*4800*/  @!P5 IADD3.X R173, R171, UR44, RZ, P6, !PT ;  /* 0x0000002cabaddc10 */ /* 0x000fc6000b7fe4ff */
[----:B------:R0:W-:Y:S01]  /*4810*/  @!P4 STG.E.U8 desc[UR36][R124.64+0x8], R123 ;  /* 0x0000087b7c00c986 */ /* 0x0001e2000c101124 */
[----:B------:R-:W-:Y:S05]  /*4820*/  @P5 BRA `(.L_x_141) ;  /* 0x00000000000c5947 */ /* 0x000fea0003800000 */
[----:B------:R-:W3:Y:S02]  /*4830*/  LDG.E.U8 R18, desc[UR36][R120.64+0x9] ;  /* 0x0000092478127981 */ /* 0x000ee4000c1e1100 */
[----:B---3--:R-:W-:-:S05]  /*4840*/  PRMT R20, R18, 0x8880, RZ ;  /* 0x0000888012147816 */ /* 0x008fca00000000ff */
[----:B------:R-:W-:-:S07]  /*4850*/  IMAD R23, R20, R19, RZ ;  /* 0x0000001314177224 */ /* 0x000fce00078e02ff */
.L_x_141:
[----:B------:R-:W-:Y:S05]  /*4860*/  BSYNC B1 ;  /* 0x0000000000017941 */ /* 0x000fea0003800000 */
.L_x_140:
        /* <DEDUP_REMOVED lines=8> */
[----:B------:R-:W3:Y:S02]  /*48f0*/  LDG.E.U8 R18, desc[UR36][R168.64+0x10] ;  /* 0x00001024a8127981 */ /* 0x000ee4000c1e1100 */
[----:B---3--:R-:W-:-:S05]  /*4900*/  PRMT R20, R18, 0x8880, RZ ;  /* 0x0000888012147816 */ /* 0x008fca00000000ff */
[----:B------:R-:W-:-:S07]  /*4910*/  IMAD R23, R20, R19, RZ ;  /* 0x0000001314177224 */ /* 0x000fce00078e02ff */
.L_x_143:
[----:B------:R-:W-:Y:S05]  /*4920*/  BSYNC B1 ;  /* 0x0000000000017941 */ /* 0x000fea0003800000 */
.L_x_142:
[----:B0-----:R-:W-:Y:S01]  /*4930*/  @!P4 IMAD R127, R128, R22, R23 ;  /* 0x00000016807fc224 */ /* 0x001fe200078e0217 */
[----:B------:R-:W-:Y:S01]  /*4940*/  BSSY B1, `(.L_x_144) ;  /* 0x0000008000017945 */ /* 0x000fe20003800000 */
[----:B------:R-:W-:Y:S02]  /*4950*/  @!P4 IMAD.MOV.U32 R122, RZ, RZ, R170 ;  /* 0x000000ffff7ac224 */ /* 0x000fe400078e00aa */
[----:B------:R-:W-:-:S05]  /*4960*/  @!P4 IMAD.MOV.U32 R123, RZ, RZ, R171 ;  /* 0x000000ffff7bc224 */ /* 0x000fca00078e00ab */
[----:B------:R0:W-:Y:S01]  /*4970*/  @!P4 STG.E.U8 desc[UR36][R122.64+0x10], R127 ;  /* 0x0000107f7a00c986 */ /* 0x0001e2000c101124 */
[----:B------:R-:W-:Y:S05]  /*4980*/  @P5 BRA `(.L_x_145) ;  /* 0x00000000000c5947 */ /* 0x000fea0003800000 */
[----:B------:R-:W3:Y:S02]  /*4990*/  LDG.E.U8 R18, desc[UR36][R168.64+0x11] ;  /* 0x00001124a8127981 */ /* 0x000ee4000c1e1100 */
[----:B---3--:R-:W-:-:S05]  /*49a0*/  PRMT R20, R18, 0x8880, RZ ;  /* 0x0000888012147816 */ /* 0x008fca00000000ff */
[----:B------:R-:W-:-:S07]  /*49b0*/  IMAD R23, R20, R19, RZ ;  /* 0x0000001314177224 */ /* 0x000fce00078e02ff */
.L_x_145:
[----:B------:R-:W-:Y:S05]  /*49c0*/  BSYNC B1 ;  /* 0x0000000000017941 */ /* 0x000fea0003800000 */
.L_x_144:
[----:B------:R-:W-:Y:S01]  /*49d0*/  @!P5 IMAD R129, R129, R22, R23 ;  /* 0x000000168181d224 */ /* 0x000fe200078e0217 */
[----:B------:R-:W-:Y:S01]  /*49e0*/  BSSY B1, `(.L_x_146) ;  /* 0x0000009000017945 */ /* 0x000fe20003800000 */
[----:B0-----:R-:W-:Y:S01]  /*49f0*/  @!P5 IMAD.MOV.U32 R122, RZ, RZ, R170 ;  /* 0x000000ffff7ad224 */ /* 0x001fe200078e00aa */
[----:B------:R-:W-:Y:S01]  /*4a00*/  @!P3 IADD3.X R125, R171, UR44, RZ, P6, !PT ;  /* 0x0000002cab7dbc10 */ /* 0x000fe2000b7fe4ff */
[----:B------:R-:W-:-:S05]  /*4a10*/  @!P5 IMAD.MOV.U32 R123, RZ, RZ, R171 ;  /* 0x000000ffff7bd224 */ /* 0x000fca00078e00ab */
[----:B------:R0:W-:Y:S01]  /*4a20*/  @!P5 STG.E.U8 desc[UR36][R122.64+0x11], R129 ;  /* 0x000011817a00d986 */ /* 0x0001e2000c101124 */
[----:B------:R-:W-:Y:S05]  /*4a30*/  @P3 BRA `(.L_x_147) ;  /* 0x00000000000c3947 */ /* 0x000fea0003800000 */
[----:B------:R-:W3:Y:S02]  /*4a40*/  LDG.E.U8 R18, desc[UR36][R120.64+0x10] ;  /* 0x0000102478127981 */ /* 0x000ee4000c1e1100 */
[----:B---3--:R-:W-:-:S05]  /*4a50*/  PRMT R20, R18, 0x8880, RZ ;  /* 0x0000888012147816 */ /* 0x008fca00000000ff */
[----:B------:R-:W-:-:S07]  /*4a60*/  IMAD R23, R20, R19, RZ ;  /* 0x0000001314177224 */ /* 0x000fce00078e02ff */
.L_x_147:
[----:B------:R-:W-:Y:S05]  /*4a70*/  BSYNC B1 ;  /* 0x0000000000017941 */ /* 0x000fea0003800000 */
.L_x_146:
[----:B------:R-:W-:Y:S01]  /*4a80*/  @!P3 IMAD R127, R130, R22, R23 ;  /* 0x00000016827fb224 */ /* 0x000fe200078e0217 */
[----:B0-----:R-:W-:Y:S01]  /*4a90*/  @!P1 IADD3 R122, P5, R170, UR45, RZ ;  /* 0x0000002daa7a9c10 */ /* 0x001fe2000ffbe0ff */
        /* <DEDUP_REMOVED lines=8> */
[----:B------:R-:W3:Y:S02]  /*4b20*/  LDG.E.U8 R18, desc[UR36][R120.64+0x11] ;  /* 0x0000112478127981 */ /* 0x000ee4000c1e1100 */
[----:B---3--:R-:W-:-:S05]  /*4b30*/  PRMT R20, R18, 0x8880, RZ ;  /* 0x0000888012147816 */ /* 0x008fca00000000ff */
[----:B------:R-:W-:-:S07]  /*4b40*/  IMAD R23, R20, R19, RZ ;  /* 0x0000001314177224 */ /* 0x000fce00078e02ff */
.L_x_149:
[----:B------:R-:W-:Y:S05]  /*4b50*/  BSYNC B1 ;  /* 0x0000000000017941 */ /* 0x000fea0003800000 */
.L_x_148:
[----:B------:R-:W-:Y:S01]  /*4b60*/  @!P1 IMAD R131, R131, R22, R23 ;  /* 0x0000001683839224 */ /* 0x000fe200078e0217 */
[----:B------:R-:W-:Y:S04]  /*4b70*/  BSSY B1, `(.L_x_150) ;  /* 0x0000006000017945 */ /* 0x000fe80003800000 */
[----:B------:R1:W-:Y:S01]  /*4b80*/  @!P1 STG.E.U8 desc[UR36][R122.64+0x11], R131 ;  /* 0x000011837a009986 */ /* 0x0003e2000c101124 */
[----:B------:R-:W-:Y:S05]  /*4b90*/  @P6 BRA `(.L_x_151) ;  /* 0x00000000000c6947 */ /* 0x000fea0003800000 */
[----:B------:R-:W3:Y:S02]  /*4ba0*/  LDG.E.U8 R18, desc[UR36][R168.64+0x18] ;  /* 0x00001824a8127981 */ /* 0x000ee4000c1e1100 */
[----:B---3--:R-:W-:-:S05]  /*4bb0*/  PRMT R20, R18, 0x8880, RZ ;  /* 0x0000888012147816 */ /* 0x008fca00000000ff */
[----:B------:R-:W-:-:S07]  /*4bc0*/  IMAD R23, R20, R19, RZ ;  /* 0x0000001314177224 */ /* 0x000fce00078e02ff */
.L_x_151:
[----:B------:R-:W-:Y:S05]  /*4bd0*/  BSYNC B1 ;  /* 0x0000000000017941 */ /* 0x000fea0003800000 */
.L_x_150:
[----:B0-----:R-:W-:Y:S01]  /*4be0*/  @!P6 IMAD R125, R132, R22, R23 ;  /* 0x00000016847de224 */ /* 0x001fe200078e0217 */
[----:B------:R-:W-:Y:S01]  /*4bf0*/  BSSY B1, `(.L_x_152) ;  /* 0x0000008000017945 */ /* 0x000fe20003800000 */
[----:B-1----:R-:W-:Y:S02]  /*4c00*/  @!P6 IMAD.MOV.U32 R122, RZ, RZ, R170 ;  /* 0x000000ffff7ae224 */ /* 0x002fe400078e00aa */
[----:B------:R-:W-:-:S05]  /*4c10*/  @!P6 IMAD.MOV.U32 R123, RZ, RZ, R171 ;  /* 0x000000ffff7be224 */ /* 0x000fca00078e00ab */
[----:B------:R0:W-:Y:S01]  /*4c20*/  @!P6 STG.E.U8 desc[UR36][R122.64+0x18], R125 ;  /* 0x0000187d7a00e986 */ /* 0x0001e2000c101124 */
[----:B------:R-:W-:Y:S05]  /*4c30*/  @P3 BRA `(.L_x_153) ;  /* 0x00000000000c3947 */ /* 0x000fea0003800000 */
[----:B------:R-:W3:Y:S02]  /*4c40*/  LDG.E.U8 R18, desc[UR36][R168.64+0x19] ;  /* 0x00001924a8127981 */ /* 0x000ee4000c1e1100 */
[----:B---3--:R-:W-:-:S05]  /*4c50*/  PRMT R20, R18, 0x8880, RZ ;  /* 0x0000888012147816 */ /* 0x008fca00000000ff */
[----:B------:R-:W-:-:S07]  /*4c60*/  IMAD R23, R20, R19, RZ ;  /* 0x0000001314177224 */ /* 0x000fce00078e02ff */
.L_x_153:
[----:B------:R-:W-:Y:S05]  /*4c70*/  BSYNC B1 ;  /* 0x0000000000017941 */ /* 0x000fea0003800000 */
.L_x_152:
[----:B------:R-:W-:Y:S01]  /*4c80*/  @!P3 IMAD R133, R133, R22, R23 ;  /* 0x000000168585b224 */ /* 0x000fe200078e0217 */
[----:B------:R-:W-:Y:S01]  /*4c90*/  BSSY B1, `(.L_x_154) ;  /* 0x000000c000017945 */ /* 0x000fe20003800000 */
[----:B0-----:R-:W-:Y:S01]  /*4ca0*/  @!P3 IMAD.MOV.U32 R122, RZ, RZ, R170 ;  /* 0x000000ffff7ab224 */ /* 0x001fe200078e00aa */
        /* <DEDUP_REMOVED lines=10> */
.L_x_155:
[----:B------:R-:W-:Y:S05]  /*4d50*/  BSYNC B1 ;  /* 0x0000000000017941 */ /* 0x000fea0003800000 */
.L_x_154:
        /* <DEDUP_REMOVED lines=8> */
.L_x_157:
[----:B------:R-:W-:Y:S05]  /*4de0*/  BSYNC B1 ;  /* 0x0000000000017941 */ /* 0x000fea0003800000 */
.L_x_156:
        /* <DEDUP_REMOVED lines=11> */
.L_x_159:
[----:B------:R-:W-:Y:S05]  /*4ea0*/  BSYNC B1 ;  /* 0x0000000000017941 */ /* 0x000fea0003800000 */
.L_x_158:
        /* <DEDUP_REMOVED lines=9> */
.L_x_161:
[----:B------:R-:W-:Y:S05]  /*4f40*/  BSYNC B1 ;  /* 0x0000000000017941 */ /* 0x000fea0003800000 */
.L_x_160:
        /* <DEDUP_REMOVED lines=10> */
.L_x_163:
[----:B------:R-:W-:Y:S05]  /*4ff0*/  BSYNC B1 ;  /* 0x0000000000017941 */ /* 0x000fea0003800000 */
.L_x_162:
        /* <DEDUP_REMOVED lines=13> */
.L_x_165:
[----:B------:R-:W-:Y:S05]  /*50d0*/  BSYNC B1 ;  /* 0x0000000000017941 */ /* 0x000fea0003800000 */
.L_x_164:
[----:B------:R-:W-:Y:S01]  /*50e0*/  @!P3 IMAD R139, R139, R22, R23 ;  /* 0x000000168b8bb224 */ /* 0x000fe200078e0217 */
[----:B------:R-:W-:Y:S04]  /*50f0*/  BSSY B1, `(.L_x_166) ;  /* 0x0000006000017945 */ /* 0x000fe80003800000 */
[----:B------:R1:W-:Y:S01]  /*5100*/  @!P3 STG.E.U8 desc[UR36][R122.64+0x21], R139 ;  /* 0x0000218b7a00b986 */ /* 0x0003e2000c101124 */
[----:B------:R-:W-:Y:S05]  /*5110*/  @P6 BRA `(.L_x_167) ;  /* 0x00000000000c6947 */ /* 0x000fea0003800000 */
[----:B------:R-:W3:Y:S02]  /*5120*/  LDG.E.U8 R18, desc[UR36][R168.64+0x28] ;  /* 0x00002824a8127981 */ /* 0x000ee4000c1e1100 */
[----:B---3--:R-:W-:-:S05]  /*5130*/  PRMT R20, R18, 0x8880, RZ ;  /* 0x0000888012147816 */ /* 0x008fca00000000ff */
[----:B------:R-:W-:-:S07]  /*5140*/  IMAD R23, R20, R19, RZ ;  /* 0x0000001314177224 */ /* 0x000fce00078e02ff */
.L_x_167:
[----:B------:R-:W-:Y:S05]  /*5150*/  BSYNC B1 ;  /* 0x0000000000017941 */ /* 0x000fea0003800000 */
.L_x_166:
        /* <DEDUP_REMOVED lines=9> */
.L_x_169:
[----:B------:R-:W-:Y:S05]  /*51f0*/  BSYNC B1 ;  /* 0x0000000000017941 */ /* 0x000fea0003800000 */
.L_x_168:
        /* <DEDUP_REMOVED lines=13> */
.L_x_171:
[----:B------:R-:W-:Y:S05]  /*52d0*/  BSYNC B1 ;  /* 0x0000000000017941 */ /* 0x000fea0003800000 */
.L_x_170:
        /* <DEDUP_REMOVED lines=8> */
.L_x_173:
[----:B------:R-:W-:Y:S05]  /*5360*/  BSYNC B1 ;  /* 0x0000000000017941 */ /* 0x000fea0003800000 */
.L_x_172:
        /* <DEDUP_REMOVED lines=11> */
.L_x_175:
[----:B------:R-:W-:Y:S05]  /*5420*/  BSYNC B1 ;  /* 0x0000000000017941 */ /* 0x000fea0003800000 */
.L_x_174:
        /* <DEDUP_REMOVED lines=9> */
.L_x_177:
[----:B------:R-:W-:Y:S05]  /*54c0*/  BSYNC B1 ;  /* 0x0000000000017941 */ /* 0x000fea0003800000 */
.L_x_176:
        /* <DEDUP_REMOVED lines=10> */
.L_x_179:
[----:B------:R-:W-:Y:S05]  /*5570*/  BSYNC B1 ;  /* 0x0000000000017941 */ /* 0x000fea0003800000 */
.L_x_178:
        /* <DEDUP_REMOVED lines=13> */
.L_x_181:
[----:B------:R-:W-:Y:S05]  /*5650*/  BSYNC B1 ;  /* 0x0000000000017941 */ /* 0x000fea0003800000 */
.L_x_180:
[----:B------:R-:W-:Y:S01]  /*5660*/  @!P1 IMAD R147, R147, R22, R23 ;  /* 0x0000001693939224 */ /* 0x000fe200078e0217 */
[----:B------:R-:W-:Y:S04]  /*5670*/  BSSY B1, `(.L_x_182) ;  /* 0x0000006000017945 */ /* 0x000fe80003800000 */
[----:B------:R1:W-:Y:S01]  /*5680*/  @!P1 STG.E.U8 desc[UR36][R122.64+0x31], R147 ;  /* 0x000031937a009986 */ /* 0x0003e2000c101124 */
[----:B------:R-:W-:Y:S05]  /*5690*/  @P6 BRA `(.L_x_183) ;  /* 0x00000000000c6947 */ /* 0x000fea0003800000 */
[----:B------:R-:W3:Y:S02]  /*56a0*/  LDG.E.U8 R18, desc[UR36][R168.64+0x38] ;  /* 0x00003824a8127981 */ /* 0x000ee4000c1e1100 */
[----:B---3--:R-:W-:-:S05]  /*56b0*/  PRMT R20, R18, 0x8880, RZ ;  /* 0x0000888012147816 */ /* 0x008fca00000000ff */
[----:B------:R-:W-:-:S07]  /*56c0*/  IMAD R23, R20, R19, RZ ;  /* 0x0000001314177224 */ /* 0x000fce00078e02ff */
.L_x_183:
[----:B------:R-:W-:Y:S05]  /*56d0*/  BSYNC B1 ;  /* 0x0000000000017941 */ /* 0x000fea0003800000 */
.L_x_182:
        /* <DEDUP_REMOVED lines=9> */
.L_x_185:
[----:B------:R-:W-:Y:S05]  /*5770*/  BSYNC B1 ;  /* 0x0000000000017941 */ /* 0x000fea0003800000 */
.L_x_184:
        /* <DEDUP_REMOVED lines=13> */
.L_x_187:
[----:B------:R-:W-:Y:S05]  /*5850*/  BSYNC B1 ;  /* 0x0000000000017941 */ /* 0x000fea0003800000 */
.L_x_186:
        /* <DEDUP_REMOVED lines=8> */
.L_x_189:
[----:B------:R-:W-:Y:S05]  /*58e0*/  BSYNC B1 ;  /* 0x0000000000017941 */ /* 0x000fea0003800000 */
.L_x_188:
        /* <DEDUP_REMOVED lines=11> */
.L_x_191:
[----:B------:R-:W-:Y:S05]  /*59a0*/  BSYNC B1 ;  /* 0x0000000000017941 */ /* 0x000fea0003800000 */
.L_x_190:
        /* <DEDUP_REMOVED lines=9> */
.L_x_193:
[----:B------:R-:W-:Y:S05]  /*5a40*/  BSYNC B1 ;  /* 0x0000000000017941 */ /* 0x000fea0003800000 */
.L_x_192:
        /* <DEDUP_REMOVED lines=10> */
.L_x_195:
[----:B------:R-:W-:Y:S05]  /*5af0*/  BSYNC B1 ;  /* 0x0000000000017941 */ /* 0x000fea0003800000 */
.L_x_194:
        /* <DEDUP_REMOVED lines=13> */
.L_x_197:
[----:B------:R-:W-:Y:S05]  /*5bd0*/  BSYNC B1 ;  /* 0x0000000000017941 */ /* 0x000fea0003800000 */
.L_x_196:
[----:B------:R-:W-:Y:S01]  /*5be0*/  @!P5 IMAD R155, R155, R22, R23 ;  /* 0x000000169b9bd224 */ /* 0x000fe200078e0217 */
[----:B------:R-:W-:Y:S04]  /*5bf0*/  BSSY B1, `(.L_x_198) ;  /* 0x0000006000017945 */ /* 0x000fe80003800000 */
[----:B------:R1:W-:Y:S01]  /*5c00*/  @!P5 STG.E.U8 desc[UR36][R122.64+0x41], R155 ;  /* 0x0000419b7a00d986 */ /* 0x0003e2000c101124 */
[----:B------:R-:W-:Y:S05]  /*5c10*/  @P6 BRA `(.L_x_199) ;  /* 0x00000000000c6947 */ /* 0x000fea0003800000 */
[----:B------:R-:W3:Y:S02]  /*5c20*/  LDG.E.U8 R18, desc[UR36][R168.64+0x48] ;  /* 0x00004824a8127981 */ /* 0x000ee4000c1e1100 */
[----:B---3--:R-:W-:-:S05]  /*5c30*/  PRMT R20, R18, 0x8880, RZ ;  /* 0x0000888012147816 */ /* 0x008fca00000000ff */
[----:B------:R-:W-:-:S07]  /*5c40*/  IMAD R23, R20, R19, RZ ;  /* 0x0000001314177224 */ /* 0x000fce00078e02ff */
.L_x_199:
[----:B------:R-:W-:Y:S05]  /*5c50*/  BSYNC B1 ;  /* 0x0000000000017941 */ /* 0x000fea0003800000 */
.L_x_198:
        /* <DEDUP_REMOVED lines=9> */
.L_x_201:
[----:B------:R-:W-:Y:S05]  /*5cf0*/  BSYNC B1 ;  /* 0x0000000000017941 */ /* 0x000fea0003800000 */
.L_x_200:
[----:B------:R-:W-:Y:S01]  /*5d00*/  @!P3 IMAD R157, R157, R22, R23 ;  /* 0x000000169d9db224 */ /* 0x000fe200078e0217 */
[----:B------:R-:W-:Y:S01]  /*5d10*/  @!P1 IADD3 R124, P6, R170, UR45, RZ ;  /* 0x0000002daa7c9c10 */ /* 0x000fe2000ffde0ff */
[----:B0-----:R-:W-:Y:S01]  /*5d20*/  @!P3 IMAD.MOV.U32 R122, RZ, RZ, R170 ;  /* 0x000000ffff7ab224 */ /* 0x001fe200078e00aa */
[----:B------:R-:W-:Y:S01]  /*5d30*/  BSSY B1, `(.L_x_202) ;  /* 0x000000b000017945 */ /* 0x000fe20003800000 */
[----:B------:R-:W-:Y:S01]  /*5d40*/  @!P3 IMAD.MOV.U32 R123, RZ, RZ, R171 ;  /* 0x000000ffff7bb224 */ /* 0x000fe200078e00ab */
[----:B------:R-:W-:Y:S02]  /*5d50*/  @!P1 IADD3.X R125, R171, UR44, RZ, P6, !PT ;  /* 0x0000002cab7d9c10 */ /* 0x000fe4000b7fe4ff */
[C---:B------:R-:W-:Y:S02]  /*5d60*/  ISETP.LT.OR P5, PT, R3.reuse, 0x51, !P2 ;  /* 0x000000510300780c */ /* 0x040fe400057a1670 */
[----:B------:R0:W-:Y:S01]  /*5d70*/  @!P3 STG.E.U8 desc[UR36][R122.64+0x49], R157 ;  /* 0x0000499d7a00b986 */ /* 0x0001e2000c101124 */
[----:B------:R-:W-:-:S02]  /*5d80*/  ISETP.LT.OR P3, PT, R3, 0x51, !P0 ;  /* 0x000000510300780c */ /* 0x000fc40004761670 */
[----:B------:R-:W-:Y:S01]  /*5d90*/  @!P4 IADD3 R126, P6, R170, UR45, RZ ;  /* 0x0000002daa7ecc10 */ /* 0x000fe2000ffde0ff */
[----:B------:R-:W-:-:S12]  /*5da0*/  @P1 BRA `(.L_x_203) ;  /* 0x00000000000c1947 */ /* 0x000fd80003800000 */
[----:B------:R-:W3:Y:S02]  /*5db0*/  LDG.E.U8 R18, desc[UR36][R120.64+0x48] ;  /* 0x0000482478127981 */ /* 0x000ee4000c1e1100 */
[----:B---3--:R-:W-:-:S05]  /*5dc0*/  PRMT R20, R18, 0x8880, RZ ;  /* 0x0000888012147816 */ /* 0x008fca00000000ff */
[----:B------:R-:W-:-:S07]  /*5dd0*/  IMAD R23, R20, R19, RZ ;  /* 0x0000001314177224 */ /* 0x000fce00078e02ff */
.L_x_203:
[----:B------:R-:W-:Y:S05]  /*5de0*/  BSYNC B1 ;  /* 0x0000000000017941 */ /* 0x000fea0003800000 */
.L_x_202:
        /* <DEDUP_REMOVED lines=8> */
.L_x_205:
[----:B------:R-:W-:Y:S05]  /*5e70*/  BSYNC B1 ;  /* 0x0000000000017941 */ /* 0x000fea0003800000 */
.L_x_204:
[----:B------:R-:W-:Y:S01]  /*5e80*/  @!P4 IMAD R159, R159, R22, R23 ;  /* 0x000000169f9fc224 */ /* 0x000fe200078e0217 */
[----:B------:R-:W-:Y:S04]  /*5e90*/  BSSY B1, `(.L_x_206) ;  /* 0x0000006000017945 */ /* 0x000fe80003800000 */
[----:B------:R1:W-:Y:S01]  /*5ea0*/  @!P4 STG.E.U8 desc[UR36][R126.64+0x49], R159 ;  /* 0x0000499f7e00c986 */ /* 0x0003e2000c101124 */
[----:B------:R-:W-:Y:S05]  /*5eb0*/  @P3 BRA `(.L_x_207) ;  /* 0x00000000000c3947 */ /* 0x000fea0003800000 */
[----:B------:R-:W3:Y:S02]  /*5ec0*/  LDG.E.U8 R18, desc[UR36][R168.64+0x50] ;  /* 0x00005024a8127981 */ /* 0x000ee4000c1e1100 */
[----:B---3--:R-:W-:-:S05]  /*5ed0*/  PRMT R20, R18, 0x8880, RZ ;  /* 0x0000888012147816 */ /* 0x008fca00000000ff */
[----:B------:R-:W-:-:S07]  /*5ee0*/  IMAD R23, R20, R19, RZ ;  /* 0x0000001314177224 */ /* 0x000fce00078e02ff */
.L_x_207:
[----:B------:R-:W-:Y:S05]  /*5ef0*/  BSYNC B1 ;  /* 0x0000000000017941 */ /* 0x000fea0003800000 */
.L_x_206:
[----:B-1----:R-:W-:Y:S01]  /*5f00*/  @!P3 IMAD R127, R160, R22, R23 ;  /* 0x00000016a07fb224 */ /* 0x002fe200078e0217 */
[----:B------:R-:W-:Y:S01]  /*5f10*/  BSSY B1, `(.L_x_208) ;  /* 0x000000c000017945 */ /* 0x000fe20003800000 */
[----:B------:R-:W-:Y:S01]  /*5f20*/  @!P3 IMAD.MOV.U32 R122, RZ, RZ, R170 ;  /* 0x000000ffff7ab224 */ /* 0x000fe200078e00aa */
[----:B------:R-:W-:Y:S01]  /*5f30*/  ISETP.GE.AND P1, PT, R0, 0x101, PT ;  /* 0x000001010000780c */ /* 0x000fe20003f26270 */
[----:B0-----:R-:W-:Y:S01]  /*5f40*/  @!P3 IMAD.MOV.U32 R123, RZ, RZ, R171 ;  /* 0x000000ffff7bb224 */ /* 0x001fe200078e00ab */
[C---:B------:R-:W-:Y:S02]  /*5f50*/  ISETP.LT.OR P4, PT, R3.reuse, 0x52, !P2 ;  /* 0x000000520300780c */ /* 0x040fe40005781670 */
[----:B------:R-:W-:Y:S02]  /*5f60*/  @!P5 IADD3 R124, P6, R170, UR45, RZ ;  /* 0x0000002daa7cdc10 */ /* 0x000fe4000ffde0ff */
[----:B------:R0:W-:Y:S01]  /*5f70*/  @!P3 STG.E.U8 desc[UR36][R122.64+0x50], R127 ;  /* 0x0000507f7a00b986 */ /* 0x0001e2000c101124 */
[----:B------:R-:W-:-:S13]  /*5f80*/  ISETP.LT.OR P3, PT, R3, 0x52, !P0 ;  /* 0x000000520300780c */ /* 0x000fda0004761670 */
[----:B0-----:R-:W-:Y:S05]  /*5f90*/  @P3 BRA `(.L_x_209) ;  /* 0x00000000000c3947 */ /* 0x001fea0003800000 */
[----:B------:R-:W3:Y:S02]  /*5fa0*/  LDG.E.U8 R18, desc[UR36][R168.64+0x51] ;  /* 0x00005124a8127981 */ /* 0x000ee4000c1e1100 */
[----:B---3--:R-:W-:-:S05]  /*5fb0*/  PRMT R20, R18, 0x8880, RZ ;  /* 0x0000888012147816 */ /* 0x008fca00000000ff */
[----:B------:R-:W-:-:S07]  /*5fc0*/  IMAD R23, R20, R19, RZ ;  /* 0x0000001314177224 */ /* 0x000fce00078e02ff */
.L_x_209:
[----:B------:R-:W-:Y:S05]  /*5fd0*/  BSYNC B1 ;  /* 0x0000000000017941 */ /* 0x000fea0003800000 */
.L_x_208:
[----:B------:R-:W-:Y:S01]  /*5fe0*/  @!P3 IMAD R161, R161, R22, R23 ;  /* 0x00000016a1a1b224 */ /* 0x000fe200078e0217 */
[----:B------:R-:W-:Y:S01]  /*5ff0*/  BSSY B1, `(.L_x_210) ;  /* 0x0000009000017945 */ /* 0x000fe20003800000 */
[----:B------:R-:W-:Y:S01]  /*6000*/  @!P3 IMAD.MOV.U32 R122, RZ, RZ, R170 ;  /* 0x000000ffff7ab224 */ /* 0x000fe200078e00aa */
[----:B------:R-:W-:Y:S01]  /*6010*/  @!P5 IADD3.X R125, R171, UR44, RZ, P6, !PT ;  /* 0x0000002cab7ddc10 */ /* 0x000fe2000b7fe4ff */
[----:B------:R-:W-:-:S05]  /*6020*/  @!P3 IMAD.MOV.U32 R123, RZ, RZ, R171 ;  /* 0x000000ffff7bb224 */ /* 0x000fca00078e00ab */
[----:B------:R0:W-:Y:S01]  /*6030*/  @!P3 STG.E.U8 desc[UR36][R122.64+0x51], R161 ;  /* 0x000051a17a00b986 */ /* 0x0001e2000c101124 */
[----:B------:R-:W-:Y:S05]  /*6040*/  @P5 BRA `(.L_x_211) ;  /* 0x00000000000c5947 */ /* 0x000fea0003800000 */
[----:B------:R-:W3:Y:S02]  /*6050*/  LDG.E.U8 R18, desc[UR36][R120.64+0x50] ;  /* 0x0000502478127981 */ /* 0x000ee4000c1e1100 */
[----:B---3--:R-:W-:-:S05]  /*6060*/  PRMT R20, R18, 0x8880, RZ ;  /* 0x0000888012147816 */ /* 0x008fca00000000ff */
[----:B------:R-:W-:-:S07]  /*6070*/  IMAD R23, R20, R19, RZ ;  /* 0x0000001314177224 */ /* 0x000fce00078e02ff */
.L_x_211:
[----:B------:R-:W-:Y:S05]  /*6080*/  BSYNC B1 ;  /* 0x0000000000017941 */ /* 0x000fea0003800000 */
.L_x_210:
[----:B------:R-:W-:Y:S01]  /*6090*/  @!P5 IMAD R127, R162, R22, R23 ;  /* 0x00000016a27fd224 */ /* 0x000fe200078e0217 */
[----:B------:R-:W-:Y:S01]  /*60a0*/  BSSY B1, `(.L_x_212) ;  /* 0x000000b000017945 */ /* 0x000fe20003800000 */
[C---:B------:R-:W-:Y:S02]  /*60b0*/  ISETP.LT.OR P3, PT, R3.reuse, 0x59, !P0 ;  /* 0x000000590300780c */ /* 0x040fe40004761670 */
[C---:B------:R-:W-:Y:S01]  /*60c0*/  ISETP.LT.OR P0, PT, R3.reuse, 0x5a, !P0 ;  /* 0x0000005a0300780c */ /* 0x040fe20004701670 */
[----:B------:R1:W-:Y:S01]  /*60d0*/  @!P5 STG.E.U8 desc[UR36][R124.64+0x50], R127 ;  /* 0x0000507f7c00d986 */ /* 0x0003e2000c101124 */
[----:B0-----:R-:W-:Y:S02]  /*60e0*/  @!P4 IADD3 R122, P5, R170, UR45, RZ ;  /* 0x0000002daa7acc10 */ /* 0x001fe4000ffbe0ff */
[----:B------:R-:W-:Y:S02]  /*60f0*/  ISETP.LT.OR P6, PT, R3, 0x59, !P2 ;  /* 0x000000590300780c */ /* 0x000fe400057c1670 */
[----:B------:R-:W-:Y:S01]  /*6100*/  @!P4 IADD3.X R123, R171, UR44, RZ, P5, !PT ;  /* 0x0000002cab7bcc10 */ /* 0x000fe2000affe4ff */
[----:B------:R-:W-:Y:S10]  /*6110*/  @P4 BRA `(.L_x_213) ;  /* 0x00000000000c4947 */ /* 0x000ff40003800000 */
[----:B------:R-:W3:Y:S02]  /*6120*/  LDG.E.U8 R18, desc[UR36][R120.64+0x51] ;  /* 0x0000512478127981 */ /* 0x000ee4000c1e1100 */
[----:B---3--:R-:W-:-:S05]  /*6130*/  PRMT R20, R18, 0x8880, RZ ;  /* 0x0000888012147816 */ /* 0x008fca00000000ff */
[----:B------:R-:W-:-:S07]  /*6140*/  IMAD R23, R20, R19, RZ ;  /* 0x0000001314177224 */ /* 0x000fce00078e02ff */
.L_x_213:
[----:B------:R-:W-:Y:S05]  /*6150*/  BSYNC B1 ;  /* 0x0000000000017941 */ /* 0x000fea0003800000 */
.L_x_212:
[----:B------:R-:W-:Y:S01]  /*6160*/  @!P4 IMAD R163, R163, R22, R23 ;  /* 0x00000016a3a3c224 */ /* 0x000fe200078e0217 */
[----:B------:R-:W-:Y:S04]  /*6170*/  BSSY B1, `(.L_x_214) ;  /* 0x0000006000017945 */ /* 0x000fe80003800000 */
[----:B------:R0:W-:Y:S01]  /*6180*/  @!P4 STG.E.U8 desc[UR36][R122.64+0x51], R163 ;  /* 0x000051a37a00c986 */ /* 0x0001e2000c101124 */
[----:B------:R-:W-:Y:S05]  /*6190*/  @P3 BRA `(.L_x_215) ;  /* 0x00000000000c3947 */ /* 0x000fea0003800000 */
[----:B------:R-:W3:Y:S02]  /*61a0*/  LDG.E.U8 R18, desc[UR36][R168.64+0x58] ;  /* 0x00005824a8127981 */ /* 0x000ee4000c1e1100 */
[----:B---3--:R-:W-:-:S05]  /*61b0*/  PRMT R20, R18, 0x8880, RZ ;  /* 0x0000888012147816 */ /* 0x008fca00000000ff */
[----:B------:R-:W-:-:S07]  /*61c0*/  IMAD R23, R20, R19, RZ ;  /* 0x0000001314177224 */ /* 0x000fce00078e02ff */
.L_x_215:
[----:B------:R-:W-:Y:S05]  /*61d0*/  BSYNC B1 ;  /* 0x0000000000017941 */ /* 0x000fea0003800000 */
.L_x_214:
[----:B-1----:R-:W-:Y:S01]  /*61e0*/  @!P3 IMAD R125, R164, R22, R23 ;  /* 0x00000016a47db224 */ /* 0x002fe200078e0217 */
[----:B------:R-:W-:Y:S01]  /*61f0*/  BSSY B1, `(.L_x_216) ;  /* 0x0000008000017945 */ /* 0x000fe20003800000 */
[----:B0-----:R-:W-:Y:S02]  /*6200*/  @!P3 IMAD.MOV.U32 R122, RZ, RZ, R170 ;  /* 0x000000ffff7ab224 */ /* 0x001fe400078e00aa */
[----:B------:R-:W-:-:S05]  /*6210*/  @!P3 IMAD.MOV.U32 R123, RZ, RZ, R171 ;  /* 0x000000ffff7bb224 */ /* 0x000fca00078e00ab */
[----:B------:R0:W-:Y:S01]  /*6220*/  @!P3 STG.E.U8 desc[UR36][R122.64+0x58], R125 ;  /* 0x0000587d7a00b986 */ /* 0x0001e2000c101124 */
[----:B------:R-:W-:Y:S05]  /*6230*/  @P0 BRA `(.L_x_217) ;  /* 0x00000000000c0947 */ /* 0x000fea0003800000 */
[----:B------:R-:W3:Y:S02]  /*6240*/  LDG.E.U8 R18, desc[UR36][R168.64+0x59] ;  /* 0x00005924a8127981 */ /* 0x000ee4000c1e1100 */
[----:B---3--:R-:W-:-:S05]  /*6250*/  PRMT R20, R18, 0x8880, RZ ;  /* 0x0000888012147816 */ /* 0x008fca00000000ff */
[----:B------:R-:W-:-:S07]  /*6260*/  IMAD R23, R20, R19, RZ ;  /* 0x0000001314177224 */ /* 0x000fce00078e02ff */
.L_x_217:
[----:B------:R-:W-:Y:S05]  /*6270*/  BSYNC B1 ;  /* 0x0000000000017941 */ /* 0x000fea0003800000 */
.L_x_216:
[----:B------:R-:W-:Y:S01]  /*6280*/  @!P0 IMAD R165, R165, R22, R23 ;  /* 0x00000016a5a58224 */ /* 0x000fe200078e0217 */
[----:B------:R-:W-:Y:S01]  /*6290*/  @!P6 IADD3 R124, P4, R170, UR45, RZ ;  /* 0x0000002daa7cec10 */ /* 0x000fe2000ff9e0ff */
[----:B0-----:R-:W-:Y:S01]  /*62a0*/  @!P0 IMAD.MOV.U32 R122, RZ, RZ, R170 ;  /* 0x000000ffff7a8224 */ /* 0x001fe200078e00aa */
[----:B------:R-:W-:Y:S01]  /*62b0*/  BSSY B1, `(.L_x_218) ;  /* 0x000000a000017945 */ /* 0x000fe20003800000 */
[----:B------:R-:W-:Y:S01]  /*62c0*/  @!P0 IMAD.MOV.U32 R123, RZ, RZ, R171 ;  /* 0x000000ffff7b8224 */ /* 0x000fe200078e00ab */
[----:B------:R-:W-:Y:S02]  /*62d0*/  IADD3 R131, P3, R21, 0x100, RZ ;  /* 0x0000010015837810 */ /* 0x000fe40007f7e0ff */
[----:B------:R-:W-:Y:S02]  /*62e0*/  ISETP.LT.OR P2, PT, R3, 0x5a, !P2 ;  /* 0x0000005a0300780c */ /* 0x000fe40005741670 */
[----:B------:R0:W-:Y:S01]  /*62f0*/  @!P0 STG.E.U8 desc[UR36][R122.64+0x59], R165 ;  /* 0x000059a57a008986 */ /* 0x0001e2000c101124 */
[----:B------:R-:W-:Y:S01]  /*6300*/  @!P6 IADD3.X R125, R171, UR44, RZ, P4, !PT ;  /* 0x0000002cab7dec10 */ /* 0x000fe2000a7fe4ff */
[----:B------:R-:W-:Y:S09]  /*6310*/  @P6 BRA `(.L_x_219) ;  /* 0x00000000000c6947 */ /* 0x000ff20003800000 */
[----:B------:R-:W3:Y:S02]  /*6320*/  LDG.E.U8 R18, desc[UR36][R120.64+0x58] ;  /* 0x0000582478127981 */ /* 0x000ee4000c1e1100 */
[----:B---3--:R-:W-:-:S05]  /*6330*/  PRMT R20, R18, 0x8880, RZ ;  /* 0x0000888012147816 */ /* 0x008fca00000000ff */
[----:B------:R-:W-:-:S07]  /*6340*/  IMAD R23, R20, R19, RZ ;  /* 0x0000001314177224 */ /* 0x000fce00078e02ff */
.L_x_219:
[----:B------:R-:W-:Y:S05]  /*6350*/  BSYNC B1 ;  /* 0x0000000000017941 */ /* 0x000fea0003800000 */
.L_x_218:
[----:B0-----:R-:W-:Y:S01]  /*6360*/  @!P6 IMAD R123, R166, R22, R23 ;  /* 0x00000016a67be224 */ /* 0x001fe200078e0217 */
[----:B------:R-:W-:Y:S01]  /*6370*/  BSSY B1, `(.L_x_220) ;  /* 0x0000007000017945 */ /* 0x000fe20003800000 */
[----:B------:R-:W-:-:S03]  /*6380*/  IMAD.X R127, RZ, RZ, UR9, P3 ;  /* 0x00000009ff7f7e24 */ /* 0x000fc600098e06ff */
[----:B------:R0:W-:Y:S01]  /*6390*/  @!P6 STG.E.U8 desc[UR36][R124.64+0x58], R123 ;  /* 0x0000587b7c00e986 */ /* 0x0001e2000c101124 */
[----:B------:R-:W-:Y:S05]  /*63a0*/  @P2 BRA `(.L_x_221) ;  /* 0x00000000000c2947 */ /* 0x000fea0003800000 */
[----:B------:R-:W3:Y:S02]  /*63b0*/  LDG.E.U8 R18, desc[UR36][R120.64+0x59] ;  /* 0x0000592478127981 */ /* 0x000ee4000c1e1100 */
[----:B---3--:R-:W-:-:S05]  /*63c0*/  PRMT R20, R18, 0x8880, RZ ;  /* 0x0000888012147816 */ /* 0x008fca00000000ff */
[----:B------:R-:W-:-:S07]  /*63d0*/  IMAD R23, R20, R19, RZ ;  /* 0x0000001314177224 */ /* 0x000fce00078e02ff */
.L_x_221:
[----:B------:R-:W-:Y:S05]  /*63e0*/  BSYNC B1 ;  /* 0x0000000000017941 */ /* 0x000fea0003800000 */
.L_x_220:
[----:B0-----:R-:W-:Y:S01]  /*63f0*/  @!P2 IADD3 R124, P5, R170, UR45, RZ ;  /* 0x0000002daa7cac10 */ /* 0x001fe2000ffbe0ff */
[----:B------:R-:W-:Y:S01]  /*6400*/  @!P2 IMAD R167, R167, R22, R23 ;  /* 0x00000016a7a7a224 */ /* 0x000fe200078e0217 */
[----:B------:R-:W-:Y:S01]  /*6410*/  ISETP.LT.OR P4, PT, R3, 0x1, !P1 ;  /* 0x000000010300780c */ /* 0x000fe20004f81670 */
[----:B------:R-:W-:Y:S01]  /*6420*/  IMAD.U32 R123, RZ, RZ, UR10 ;  /* 0x0000000aff7b7e24 */ /* 0x000fe2000f8e00ff */
[----:B------:R-:W-:Y:S01]  /*6430*/  @!P2 IADD3.X R125, R171, UR44, RZ, P5, !PT ;  /* 0x0000002cab7dac10 */ /* 0x000fe2000affe4ff */
[-C--:B------:R-:W-:Y:S01]  /*6440*/  IMAD R20, R127, R12.reuse, RZ ;  /* 0x0000000c7f147224 */ /* 0x080fe200078e02ff */
[----:B------:R-:W-:Y:S01]  /*6450*/  BSSY B1, `(.L_x_222) ;  /* 0x000000e000017945 */ /* 0x000fe20003800000 */
[----:B------:R-:W-:Y:S01]  /*6460*/  IMAD.WIDE.U32 R120, R131, R12, R6 ;  /* 0x0000000c83787225 */ /* 0x000fe200078e0006 */
[----:B------:R-:W-:Y:S01]  /*6470*/  LEA R122, P3, R123, R4, 0x8 ;  /* 0x000000047b7a7211 */ /* 0x000fe200078640ff */
[----:B------:R0:W-:Y:S02]  /*6480*/  @!P2 STG.E.U8 desc[UR36][R124.64+0x59], R167 ;  /* 0x000059a77c00a986 */ /* 0x0001e4000c101124 */
[----:B------:R-:W-:Y:S01]  /*6490*/  IMAD.U32 R133, RZ, RZ, UR10 ;  /* 0x0000000aff857e24 */ /* 0x000fe2000f8e00ff */
[----:B------:R-:W-:Y:S01]  /*64a0*/  IADD3 R120, P0, R120, R10, RZ ;  /* 0x0000000a78787210 */ /* 0x000fe20007f1e0ff */
[----:B------:R-:W-:-:S02]  /*64b0*/  IMAD.U32 R126, RZ, RZ, UR11 ;  /* 0x0000000bff7e7e24 */ /* 0x000fc4000f8e00ff */
[----:B------:R-:W-:-:S03]  /*64c0*/  IMAD R129, R131, R13, R20 ;  /* 0x0000000d83817224 */ /* 0x000fc600078e0214 */
[----:B------:R-:W-:Y:S02]  /*64d0*/  LEA.HI.X R123, R133, R5, R126, 0x8, P3 ;  /* 0x00000005857b7211 */ /* 0x000fe400018f447e */
[----:B------:R-:W-:Y:S01]  /*64e0*/  IADD3.X R121, R11, R121, R129, P0, !PT ;  /* 0x000000790b797210 */ /* 0x000fe200007fe481 */
[----:B0-----:R-:W-:Y:S06]  /*64f0*/  @P4 BRA `(.L_x_223) ;  /* 0x00000000000c4947 */ /* 0x001fec0003800000 */
[----:B------:R-:W3:Y:S02]  /*6500*/  LDG.E.U8 R18, desc[UR36][R120.64] ;  /* 0x0000002478127981 */ /* 0x000ee4000c1e1100 */
[----:B---3--:R-:W-:-:S05]  /*6510*/  PRMT R20, R18, 0x8880, RZ ;  /* 0x0000888012147816 */ /* 0x008fca00000000ff */
[----:B------:R-:W-:-:S07]  /*6520*/  IMAD R23, R20, R19, RZ ;  /* 0x0000001314177224 */ /* 0x000fce00078e02ff */
.L_x_223:
[----:B------:R-:W-:Y:S05]  /*6530*/  BSYNC B1 ;  /* 0x0000000000017941 */ /* 0x000fea0003800000 */
.L_x_222:
[----:B------:R-:W-:Y:S01]  /*6540*/  ISETP.LT.OR P5, PT, R3, 0x2, !P1 ;  /* 0x000000020300780c */ /* 0x000fe20004fa1670 */
        /* <DEDUP_REMOVED lines=9> */
[----:B------:R-:W-:Y:S11]  /*65e0*/  @P5 BRA `(.L_x_225) ;  /* 0x00000000000c5947 */ /* 0x000ff60003800000 */
[----:B------:R-:W3:Y:S02]  /*65f0*/  LDG.E.U8 R18, desc[UR36][R120.64+0x1] ;  /* 0x0000012478127981 */ /* 0x000ee4000c1e1100 */
[----:B---3--:R-:W-:-:S05]  /*6600*/  PRMT R20, R18, 0x8880, RZ ;  /* 0x0000888012147816 */ /* 0x008fca00000000ff */
[----:B------:R-:W-:-:S07]  /*6610*/  IMAD R23, R20, R19, RZ ;  /* 0x0000001314177224 */ /* 0x000fce00078e02ff */
.L_x_225:
[----:B------:R-:W-:Y:S05]  /*6620*/  BSYNC B1 ;  /* 0x0000000000017941 */ /* 0x000fea0003800000 */
.L_x_224:
[----:B0-----:R-:W-:Y:S01]  /*6630*/  @!P5 IMAD R127, R73, R22, R23 ;  /* 0x00000016497fd224 */ /* 0x001fe200078e0217 */
[----:B------:R-:W-:Y:S01]  /*6640*/  IADD3.X R73, R7, R11, R124, P2, P6 ;  /* 0x0000000b07497210 */ /* 0x000fe200017ec47c */
[----:B------:R-:W-:Y:S01]  /*6650*/  BSSY B1, `(.L_x_226) ;  /* 0x000000a000017945 */ /* 0x000fe20003800000 */
[----:B------:R-:W-:Y:S02]  /*6660*/  ISETP.LT.OR P2, PT, R3, 0x9, !P0 ;  /* 0x000000090300780c */ /* 0x000fe40004741670 */
[----:B------:R0:W-:Y:S01]  /*6670*/  @!P5 STG.E.U8 desc[UR36][R122.64+0x1], R127 ;  /* 0x0000017f7a00d986 */ /* 0x0001e2000c101124 */
[C---:B------:R-:W-:Y:S02]  /*6680*/  @!P4 IADD3 R124, P5, R122.reuse, UR45, RZ ;  /* 0x0000002d7a7ccc10 */ /* 0x040fe4000ffbe0ff */
[----:B------:R-:W-:Y:S02]  /*6690*/  @!P3 IADD3 R126, P6, R122, UR45, RZ ;  /* 0x0000002d7a7ebc10 */ /* 0x000fe4000ffde0ff */
[----:B------:R-:W-:Y:S01]  /*66a0*/  @!P4 IADD3.X R125, R123, UR44, RZ, P5, !PT ;  /* 0x0000002c7b7dcc10 */ /* 0x000fe2000affe4ff */
[----:B------:R-:W-:Y:S10]  /*66b0*/  @P4 BRA `(.L_x_227) ;  /* 0x00000000000c4947 */ /* 0x000ff40003800000 */
[----:B------:R-:W3:Y:S02]  /*66c0*/  LDG.E.U8 R18, desc[UR36][R72.64] ;  /* 0x0000002448127981 */ /* 0x000ee4000c1e1100 */
[----:B---3--:R-:W-:-:S05]  /*66d0*/  PRMT R20, R18, 0x8880, RZ ;  /* 0x0000888012147816 */ /* 0x008fca00000000ff */
[----:B------:R-:W-:-:S07]  /*66e0*/  IMAD R23, R20, R19, RZ ;  /* 0x0000001314177224 */ /* 0x000fce00078e02ff */
.L_x_227:
[----:B------:R-:W-:Y:S05]  /*66f0*/  BSYNC B1 ;  /* 0x0000000000017941 */ /* 0x000fea0003800000 */
.L_x_226:
[----:B------:R-:W-:Y:S01]  /*6700*/  @!P4 IMAD R129, R74, R22, R23 ;  /* 0x000000164a81c224 */ /* 0x000fe200078e0217 */
[----:B------:R-:W-:Y:S01]  /*6710*/  BSSY B1, `(.L_x_228) ;  /* 0x0000007000017945 */ /* 0x000fe20003800000 */
[----:B0-----:R-:W-:-:S03]  /*6720*/  @!P3 IADD3.X R127, R123, UR44, RZ, P6, !PT ;  /* 0x0000002c7b7fbc10 */ /* 0x001fc6000b7fe4ff */
[----:B------:R0:W-:Y:S01]  /*6730*/  @!P4 STG.E.U8 desc[UR36][R124.64], R129 ;  /* 0x000000817c00c986 */ /* 0x0001e2000c101124 */
[----:B------:R-:W-:Y:S05]  /*6740*/  @P3 BRA `(.L_x_229) ;  /* 0x00000000000c3947 */ /* 0x000fea0003800000 */
[----:B------:R-:W3:Y:S02]  /*6750*/  LDG.E.U8 R18, desc[UR36][R72.64+0x1] ;  /* 0x0000012448127981 */ /* 0x000ee4000c1e1100 */
[----:B---3--:R-:W-:-:S05]  /*6760*/  PRMT R20, R18, 0x8880, RZ ;  /* 0x0000888012147816 */ /* 0x008fca00000000ff */
[----:B------:R-:W-:-:S07]  /*6770*/  IMAD R23, R20, R19, RZ ;  /* 0x0000001314177224 */ /* 0x000fce00078e02ff */
.L_x_229:
[----:B------:R-:W-:Y:S05]  /*6780*/  BSYNC B1 ;  /* 0x0000000000017941 */ /* 0x000fea0003800000 */
.L_x_228:
        /* <DEDUP_REMOVED lines=11> */
.L_x_231:
[----:B------:R-:W-:Y:S05]  /*6840*/  BSYNC B1 ;  /* 0x0000000000017941 */ /* 0x000fea0003800000 */
.L_x_230:
        /* <DEDUP_REMOVED lines=9> */
.L_x_233:
[----:B------:R-:W-:Y:S05]  /*68e0*/  BSYNC B1 ;  /* 0x0000000000017941 */ /* 0x000fea0003800000 */
.L_x_232:
        /* <DEDUP_REMOVED lines=10> */
.L_x_235:
[----:B------:R-:W-:Y:S05]  /*6990*/  BSYNC B1 ;  /* 0x0000000000017941 */ /* 0x000fea0003800000 */
.L_x_234:
[----:B0-----:R-:W-:Y:S01]  /*69a0*/  @!P2 IMAD R77, R78, R22, R23 ;  /* 0x000000164e4da224 */ /* 0x001fe200078e0217 */
        /* <DEDUP_REMOVED lines=12> */
.L_x_237:
[----:B------:R-:W-:Y:S05]  /*6a70*/  BSYNC B1 ;  /* 0x0000000000017941 */ /* 0x000fea0003800000 */
.L_x_236:
[----:B------:R-:W-:Y:S01]  /*6a80*/  @!P3 IMAD R79, R79, R22, R23 ;  /* 0x000000164f4fb224 */ /* 0x000fe200078e0217 */
[----:B------:R-:W-:Y:S04]  /*6a90*/  BSSY B1, `(.L_x_238) ;  /* 0x0000006000017945 */ /* 0x000fe80003800000 */
[----:B------:R1:W-:Y:S01]  /*6aa0*/  @!P3 STG.E.U8 desc[UR36][R74.64+0x9], R79 ;  /* 0x0000094f4a00b986 */ /* 0x0003e2000c101124 */
[----:B------:R-:W-:Y:S05]  /*6ab0*/  @P6 BRA `(.L_x_239) ;  /* 0x00000000000c6947 */ /* 0x000fea0003800000 */
[----:B------:R-:W3:Y:S02]  /*6ac0*/  LDG.E.U8 R18, desc[UR36][R120.64+0x10] ;  /* 0x0000102478127981 */ /* 0x000ee4000c1e1100 */
[----:B---3--:R-:W-:-:S05]  /*6ad0*/  PRMT R20, R18, 0x8880, RZ ;  /* 0x0000888012147816 */ /* 0x008fca00000000ff */
[----:B------:R-:W-:-:S07]  /*6ae0*/  IMAD R23, R20, R19, RZ ;  /* 0x0000001314177224 */ /* 0x000fce00078e02ff */
.L_x_239:
[----:B------:R-:W-:Y:S05]  /*6af0*/  BSYNC B1 ;  /* 0x0000000000017941 */ /* 0x000fea0003800000 */
.L_x_238:
        /* <DEDUP_REMOVED lines=9> */
.L_x_241:
[----:B------:R-:W-:Y:S05]  /*6b90*/  BSYNC B1 ;  /* 0x0000000000017941 */ /* 0x000fea0003800000 */
.L_x_240:
        /* <DEDUP_REMOVED lines=13> */
.L_x_243:
[----:B------:R-:W-:Y:S05]  /*6c70*/  BSYNC B1 ;  /* 0x0000000000017941 */ /* 0x000fea0003800000 */
.L_x_242:
        /* <DEDUP_REMOVED lines=8> */
.L_x_245:
[----:B------:R-:W-:Y:S05]  /*6d00*/  BSYNC B1 ;  /* 0x0000000000017941 */ /* 0x000fea0003800000 */
.L_x_244:
        /* <DEDUP_REMOVED lines=11> */
.L_x_247:
[----:B------:R-:W-:Y:S05]  /*6dc0*/  BSYNC B1 ;  /* 0x0000000000017941 */ /* 0x000fea0003800000 */
.L_x_246:
        /* <DEDUP_REMOVED lines=9> */
.L_x_249:
[----:B------:R-:W-:Y:S05]  /*6e60*/  BSYNC B1 ;  /* 0x0000000000017941 */ /* 0x000fea0003800000 */
.L_x_248:
        /* <DEDUP_REMOVED lines=10> */
.L_x_251:
[----:B------:R-:W-:Y:S05]  /*6f10*/  BSYNC B1 ;  /* 0x0000000000017941 */ /* 0x000fea0003800000 */
.L_x_250:
        /* <DEDUP_REMOVED lines=13> */
.L_x_253:
[----:B------:R-:W-:Y:S05]  /*6ff0*/  BSYNC B1 ;  /* 0x0000000000017941 */ /* 0x000fea0003800000 */
.L_x_252:
[----:B------:R-:W-:Y:S01]  /*7000*/  @!P2 IMAD R87, R87, R22, R23 ;  /* 0x000000165757a224 */ /* 0x000fe200078e0217 */
[----:B------:R-:W-:Y:S04]  /*7010*/  BSSY B1, `(.L_x_254) ;  /* 0x0000006000017945 */ /* 0x000fe80003800000 */
[----:B------:R1:W-:Y:S01]  /*7020*/  @!P2 STG.E.U8 desc[UR36][R74.64+0x19], R87 ;  /* 0x000019574a00a986 */ /* 0x0003e2000c101124 */
[----:B------:R-:W-:Y:S05]  /*7030*/  @P6 BRA `(.L_x_255) ;  /* 0x00000000000c6947 */ /* 0x000fea0003800000 */
[----:B------:R-:W3:Y:S02]  /*7040*/  LDG.E.U8 R18, desc[UR36][R120.64+0x20] ;  /* 0x0000202478127981 */ /* 0x000ee4000c1e1100 */
[----:B---3--:R-:W-:-:S05]  /*7050*/  PRMT R20, R18, 0x8880, RZ ;  /* 0x0000888012147816 */ /* 0x008fca00000000ff */
[----:B------:R-:W-:-:S07]  /*7060*/  IMAD R23, R20, R19, RZ ;  /* 0x0000001314177224 */ /* 0x000fce00078e02ff */
.L_x_255:
[----:B------:R-:W-:Y:S05]  /*7070*/  BSYNC B1 ;  /* 0x0000000000017941 */ /* 0x000fea0003800000 */
.L_x_254:
        /* <DEDUP_REMOVED lines=9> */
.L_x_257:
[----:B------:R-:W-:Y:S05]  /*7110*/  BSYNC B1 ;  /* 0x0000000000017941 */ /* 0x000fea0003800000 */
.L_x_256:
        /* <DEDUP_REMOVED lines=13> */
.L_x_259:
[----:B------:R-:W-:Y:S05]  /*71f0*/  BSYNC B1 ;  /* 0x0000000000017941 */ /* 0x000fea0003800000 */
.L_x_258:
        /* <DEDUP_REMOVED lines=8> */
.L_x_261:
[----:B------:R-:W-:Y:S05]  /*7280*/  BSYNC B1 ;  /* 0x0000000000017941 */ /* 0x000fea0003800000 */
.L_x_260:
        /* <DEDUP_REMOVED lines=11> */
.L_x_263:
[----:B------:R-:W-:Y:S05]  /*7340*/  BSYNC B1 ;  /* 0x0000000000017941 */ /* 0x000fea0003800000 */
.L_x_262:
        /* <DEDUP_REMOVED lines=9> */
.L_x_265:
[----:B------:R-:W-:Y:S05]  /*73e0*/  BSYNC B1 ;  /* 0x0000000000017941 */ /* 0x000fea0003800000 */
.L_x_264:
        /* <DEDUP_REMOVED lines=10> */
.L_x_267:
[----:B------:R-:W-:Y:S05]  /*7490*/  BSYNC B1 ;  /* 0x0000000000017941 */ /* 0x000fea0003800000 */
.L_x_266:
        /* <DEDUP_REMOVED lines=13> */
.L_x_269:
[----:B------:R-:W-:Y:S05]  /*7570*/  BSYNC B1 ;  /* 0x0000000000017941 */ /* 0x000fea0003800000 */
.L_x_268:
[----:B------:R-:W-:Y:S01]  /*7580*/  @!P3 IMAD R95, R95, R22, R23 ;  /* 0x000000165f5fb224 */ /* 0x000fe200078e0217 */
[----:B------:R-:W-:Y:S04]  /*7590*/  BSSY B1, `(.L_x_270) ;  /* 0x0000006000017945 */ /* 0x000fe80003800000 */
[----:B------:R1:W-:Y:S01]  /*75a0*/  @!P3 STG.E.U8 desc[UR36][R74.64+0x29], R95 ;  /* 0x0000295f4a00b986 */ /* 0x0003e2000c101124 */
[----:B------:R-:W-:Y:S05]  /*75b0*/  @P6 BRA `(.L_x_271) ;  /* 0x00000000000c6947 */ /* 0x000fea0003800000 */
[----:B------:R-:W3:Y:S02]  /*75c0*/  LDG.E.U8 R18, desc[UR36][R120.64+0x30] ;  /* 0x0000302478127981 */ /* 0x000ee4000c1e1100 */
[----:B---3--:R-:W-:-:S05]  /*75d0*/  PRMT R20, R18, 0x8880, RZ ;  /* 0x0000888012147816 */ /* 0x008fca00000000ff */
[----:B------:R-:W-:-:S07]  /*75e0*/  IMAD R23, R20, R19, RZ ;  /* 0x0000001314177224 */ /* 0x000fce00078e02ff */
.L_x_271:
[----:B------:R-:W-:Y:S05]  /*75f0*/  BSYNC B1 ;  /* 0x0000000000017941 */ /* 0x000fea0003800000 */
.L_x_270:
        /* <DEDUP_REMOVED lines=9> */
.L_x_273:
[----:B------:R-:W-:Y:S05]  /*7690*/  BSYNC B1 ;  /* 0x0000000000017941 */ /* 0x000fea0003800000 */
.L_x_272:
        /* <DEDUP_REMOVED lines=13> */
.L_x_275:
[----:B------:R-:W-:Y:S05]  /*7770*/  BSYNC B1 ;  /* 0x0000000000017941 */ /* 0x000fea0003800000 */
.L_x_274:
        /* <DEDUP_REMOVED lines=8> */
.L_x_277:
[----:B------:R-:W-:Y:S05]  /*7800*/  BSYNC B1 ;  /* 0x0000000000017941 */ /* 0x000fea0003800000 */
.L_x_276:
        /* <DEDUP_REMOVED lines=11> */
.L_x_279:
[----:B------:R-:W-:Y:S05]  /*78c0*/  BSYNC B1 ;  /* 0x0000000000017941 */ /* 0x000fea0003800000 */
.L_x_278:
        /* <DEDUP_REMOVED lines=9> */
.L_x_281:
[----:B------:R-:W-:Y:S05]  /*7960*/  BSYNC B1 ;  /* 0x0000000000017941 */ /* 0x000fea0003800000 */
.L_x_280:
        /* <DEDUP_REMOVED lines=10> */
.L_x_283:
[----:B------:R-:W-:Y:S05]  /*7a10*/  BSYNC B1 ;  /* 0x0000000000017941 */ /* 0x000fea0003800000 */
.L_x_282:
        /* <DEDUP_REMOVED lines=13> */
.L_x_285:
[----:B------:R-:W-:Y:S05]  /*7af0*/  BSYNC B1 ;  /* 0x0000000000017941 */ /* 0x000fea0003800000 */
.L_x_284:
[----:B------:R-:W-:Y:S01]  /*7b00*/  @!P2 IMAD R103, R103, R22, R23 ;  /* 0x000000166767a224 */ /* 0x000fe200078e0217 */
[----:B------:R-:W-:Y:S04]  /*7b10*/  BSSY B1, `(.L_x_286) ;  /* 0x0000006000017945 */ /* 0x000fe80003800000 */
[----:B------:R1:W-:Y:S01]  /*7b20*/  @!P2 STG.E.U8 desc[UR36][R74.64+0x39], R103 ;  /* 0x000039674a00a986 */ /* 0x0003e2000c101124 */
[----:B------:R-:W-:Y:S05]  /*7b30*/  @P6 BRA `(.L_x_287) ;  /* 0x00000000000c6947 */ /* 0x000fea0003800000 */
[----:B------:R-:W3:Y:S02]  /*7b40*/  LDG.E.U8 R18, desc[UR36][R120.64+0x40] ;  /* 0x0000402478127981 */ /* 0x000ee4000c1e1100 */
[----:B---3--:R-:W-:-:S05]  /*7b50*/  PRMT R20, R18, 0x8880, RZ ;  /* 0x0000888012147816 */ /* 0x008fca00000000ff */
[----:B------:R-:W-:-:S07]  /*7b60*/  IMAD R23, R20, R19, RZ ;  /* 0x0000001314177224 */ /* 0x000fce00078e02ff */
.L_x_287:
[----:B------:R-:W-:Y:S05]  /*7b70*/  BSYNC B1 ;  /* 0x0000000000017941 */ /* 0x000fea0003800000 */
.L_x_286:
        /* <DEDUP_REMOVED lines=9> */
.L_x_289:
[----:B------:R-:W-:Y:S05]  /*7c10*/  BSYNC B1 ;  /* 0x0000000000017941 */ /* 0x000fea0003800000 */
.L_x_288:
        /* <DEDUP_REMOVED lines=13> */
.L_x_291:
[----:B------:R-:W-:Y:S05]  /*7cf0*/  BSYNC B1 ;  /* 0x0000000000017941 */ /* 0x000fea0003800000 */
.L_x_290:
        /* <DEDUP_REMOVED lines=8> */
.L_x_293:
[----:B------:R-:W-:Y:S05]  /*7d80*/  BSYNC B1 ;  /* 0x0000000000017941 */ /* 0x000fea0003800000 */
.L_x_292:
        /* <DEDUP_REMOVED lines=11> */
.L_x_295:
[----:B------:R-:W-:Y:S05]  /*7e40*/  BSYNC B1 ;  /* 0x0000000000017941 */ /* 0x000fea0003800000 */
.L_x_294:
        /* <DEDUP_REMOVED lines=9> */
.L_x_297:
[----:B------:R-:W-:Y:S05]  /*7ee0*/  BSYNC B1 ;  /* 0x0000000000017941 */ /* 0x000fea0003800000 */
.L_x_296:
        /* <DEDUP_REMOVED lines=10> */
.L_x_299:
[----:B------:R-:W-:Y:S05]  /*7f90*/  BSYNC B1 ;  /* 0x0000000000017941 */ /* 0x000fea0003800000 */
.L_x_298:
        /* <DEDUP_REMOVED lines=12> */
.L_x_301:
[----:B------:R-:W-:Y:S05]  /*8060*/  BSYNC B1 ;  /* 0x0000000000017941 */ /* 0x000fea0003800000 */
.L_x_300:
[----:B------:R-:W-:Y:S01]  /*8070*/  @!P3 IMAD R111, R111, R22, R23 ;  /* 0x000000166f6fb224 */ /* 0x000fe200078e0217 */
[----:B------:R-:W-:Y:S04]  /*8080*/  BSSY B1, `(.L_x_302) ;  /* 0x0000006000017945 */ /* 0x000fe80003800000 */
[----:B------:R0:W-:Y:S01]  /*8090*/  @!P3 STG.E.U8 desc[UR36][R74.64+0x49], R111 ;  /* 0x0000496f4a00b986 */ /* 0x0001e2000c101124 */
[----:B------:R-:W-:Y:S05]  /*80a0*/  @P4 BRA `(.L_x_303) ;  /* 0x00000000000c4947 */ /* 0x000fea0003800000 */
[----:B------:R-:W3:Y:S02]  /*80b0*/  LDG.E.U8 R18, desc[UR36][R120.64+0x50] ;  /* 0x0000502478127981 */ /* 0x000ee4000c1e1100 */
[----:B---3--:R-:W-:-:S05]  /*80c0*/  PRMT R20, R18, 0x8880, RZ ;  /* 0x0000888012147816 */ /* 0x008fca00000000ff */
[----:B------:R-:W-:-:S07]  /*80d0*/  IMAD R23, R20, R19, RZ ;  /* 0x0000001314177224 */ /* 0x000fce00078e02ff */
.L_x_303:
[----:B------:R-:W-:Y:S05]  /*80e0*/  BSYNC B1 ;  /* 0x0000000000017941 */ /* 0x000fea0003800000 */
.L_x_302:
        /* <DEDUP_REMOVED lines=9> */
.L_x_305:
[----:B------:R-:W-:Y:S05]  /*8180*/  BSYNC B1 ;  /* 0x0000000000017941 */ /* 0x000fea0003800000 */
.L_x_304:
[----:B------:R-:W-:Y:S01]  /*8190*/  IADD3 R85, P4, R21, 0x180, RZ ;  /* 0x0000018015557810 */ /* 0x000fe20007f9e0ff */
[----:B------:R-:W-:Y:S01]  /*81a0*/  @!P6 IMAD R113, R113, R22, R23 ;  /* 0x000000167171e224 */ /* 0x000fe200078e0217 */
[----:B------:R-:W-:Y:S01]  /*81b0*/  BSSY B1, `(.L_x_306) ;  /* 0x000000c000017945 */ /* 0x000fe20003800000 */
[----:B------:R-:W-:Y:S01]  /*81c0*/  @!P6 IMAD.MOV.U32 R20, RZ, RZ, R122 ;  /* 0x000000ffff14e224 */ /* 0x000fe200078e007a */
[C---:B------:R-:W-:Y:S01]  /*81d0*/  ISETP.LT.OR P3, PT, R3.reuse, 0x52, !P0 ;  /* 0x000000520300780c */ /* 0x040fe20004761670 */
[----:B------:R-:W-:Y:S01]  /*81e0*/  @!P6 IMAD.MOV.U32 R21, RZ, RZ, R123 ;  /* 0x000000ffff15e224 */ /* 0x000fe200078e007b */
[----:B------:R-:W-:-:S04]  /*81f0*/  ISETP.LT.OR P2, PT, R3, 0x59, !P1 ;  /* 0x000000590300780c */ /* 0x000fc80004f41670 */
[----:B------:R1:W-:Y:S01]  /*8200*/  @!P6 STG.E.U8 desc[UR36][R20.64+0x51], R113 ;  /* 0x000051711400e986 */ /* 0x0003e2000c101124 */
[----:B0-----:R-:W-:-:S04]  /*8210*/  @!P5 IADD3 R74, P6, R122, UR45, RZ ;  /* 0x0000002d7a4adc10 */ /* 0x001fc8000ffde0ff */
[----:B------:R-:W-:Y:S01]  /*8220*/  @!P5 IADD3.X R75, R123, UR44, RZ, P6, !PT ;  /* 0x0000002c7b4bdc10 */ /* 0x000fe2000b7fe4ff */
[----:B------:R-:W-:Y:S08]  /*8230*/  @P5 BRA `(.L_x_307) ;  /* 0x00000000000c5947 */ /* 0x000ff00003800000 */
[----:B------:R-:W1:Y:S02]  /*8240*/  LDG.E.U8 R18, desc[UR36][R72.64+0x50] ;  /* 0x0000502448127981 */ /* 0x000e64000c1e1100 */
[----:B-1----:R-:W-:-:S05]  /*8250*/  PRMT R20, R18, 0x8880, RZ ;  /* 0x0000888012147816 */ /* 0x002fca00000000ff */
[----:B------:R-:W-:-:S07]  /*8260*/  IMAD R23, R20, R19, RZ ;  /* 0x0000001314177224 */ /* 0x000fce00078e02ff */
.L_x_307:
[----:B------:R-:W-:Y:S05]  /*8270*/  BSYNC B1 ;  /* 0x0000000000017941 */ /* 0x000fea0003800000 */
.L_x_306:
[----:B------:R-:W-:Y:S01]  /*8280*/  @!P5 IMAD R77, R114, R22, R23 ;  /* 0x00000016724dd224 */ /* 0x000fe200078e0217 */
[----:B------:R-:W-:Y:S01]  /*8290*/  BSSY B1, `(.L_x_308) ;  /* 0x000000b000017945 */ /* 0x000fe20003800000 */
[C---:B------:R-:W-:Y:S02]  /*82a0*/  ISETP.LT.OR P6, PT, R3.reuse, 0x59, !P0 ;  /* 0x000000590300780c */ /* 0x040fe400047c1670 */
[C---:B------:R-:W-:Y:S01]  /*82b0*/  ISETP.LT.OR P1, PT, R3.reuse, 0x5a, !P1 ;  /* 0x0000005a0300780c */ /* 0x040fe20004f21670 */
[----:B------:R0:W-:Y:S01]  /*82c0*/  @!P5 STG.E.U8 desc[UR36][R74.64+0x50], R77 ;  /* 0x0000504d4a00d986 */ /* 0x0001e2000c101124 */
[----:B-1----:R-:W-:Y:S02]  /*82d0*/  @!P3 IADD3 R20, P5, R122, UR45, RZ ;  /* 0x0000002d7a14bc10 */ /* 0x002fe4000ffbe0ff */
[----:B------:R-:W-:Y:S02]  /*82e0*/  ISETP.LT.OR P0, PT, R3, 0x5a, !P0 ;  /* 0x0000005a0300780c */ /* 0x000fe40004701670 */
[----:B------:R-:W-:Y:S01]  /*82f0*/  @!P3 IADD3.X R21, R123, UR44, RZ, P5, !PT ;  /* 0x0000002c7b15bc10 */ /* 0x000fe2000affe4ff */
[----:B------:R-:W-:Y:S10]  /*8300*/  @P3 BRA `(.L_x_309) ;  /* 0x00000000000c3947 */ /* 0x000ff40003800000 */
[----:B------:R-:W0:Y:S02]  /*8310*/  LDG.E.U8 R18, desc[UR36][R72.64+0x51] ;  /* 0x0000512448127981 */ /* 0x000e24000c1e1100 */
[----:B0-----:R-:W-:-:S05]  /*8320*/  PRMT R74, R18, 0x8880, RZ ;  /* 0x00008880124a7816 */ /* 0x001fca00000000ff */
[----:B------:R-:W-:-:S07]  /*8330*/  IMAD R23, R74, R19, RZ ;  /* 0x000000134a177224 */ /* 0x000fce00078e02ff */
.L_x_309:
[----:B------:R-:W-:Y:S05]  /*8340*/  BSYNC B1 ;  /* 0x0000000000017941 */ /* 0x000fea0003800000 */
.L_x_308:
[----:B------:R-:W-:Y:S01]  /*8350*/  @!P3 IMAD R115, R115, R22, R23 ;  /* 0x000000167373b224 */ /* 0x000fe200078e0217 */
[----:B------:R-:W-:Y:S04]  /*8360*/  BSSY B1, `(.L_x_310) ;  /* 0x0000006000017945 */ /* 0x000fe80003800000 */
[----:B------:R1:W-:Y:S01]  /*8370*/  @!P3 STG.E.U8 desc[UR36][R20.64+0x51], R115 ;  /* 0x000051731400b986 */ /* 0x0003e2000c101124 */
[----:B------:R-:W-:Y:S05]  /*8380*/  @P2 BRA `(.L_x_311) ;  /* 0x00000000000c2947 */ /* 0x000fea0003800000 */
[----:B------:R-:W1:Y:S02]  /*8390*/  LDG.E.U8 R18, desc[UR36][R120.64+0x58] ;  /* 0x0000582478127981 */ /* 0x000e64000c1e1100 */
[----:B-1----:R-:W-:-:S05]  /*83a0*/  PRMT R20, R18, 0x8880, RZ ;  /* 0x0000888012147816 */ /* 0x002fca00000000ff */
[----:B------:R-:W-:-:S07]  /*83b0*/  IMAD R23, R20, R19, RZ ;  /* 0x0000001314177224 */ /* 0x000fce00078e02ff */
.L_x_311:
[----:B------:R-:W-:Y:S05]  /*83c0*/  BSYNC B1 ;  /* 0x0000000000017941 */ /* 0x000fea0003800000 */
.L_x_310:
[----:B0-----:R-:W-:Y:S01]  /*83d0*/  @!P2 IMAD R75, R116, R22, R23 ;  /* 0x00000016744ba224 */ /* 0x001fe200078e0217 */
[----:B------:R-:W-:Y:S01]  /*83e0*/  BSSY B1, `(.L_x_312) ;  /* 0x0000008000017945 */ /* 0x000fe20003800000 */
[----:B-1----:R-:W-:Y:S02]  /*83f0*/  @!P2 IMAD.MOV.U32 R20, RZ, RZ, R122 ;  /* 0x000000ffff14a224 */ /* 0x002fe400078e007a */
[----:B------:R-:W-:-:S05]  /*8400*/  @!P2 IMAD.MOV.U32 R21, RZ, RZ, R123 ;  /* 0x000000ffff15a224 */ /* 0x000fca00078e007b */
[----:B------:R0:W-:Y:S01]  /*8410*/  @!P2 STG.E.U8 desc[UR36][R20.64+0x58], R75 ;  /* 0x0000584b1400a986 */ /* 0x0001e2000c101124 */
[----:B------:R-:W-:Y:S05]  /*8420*/  @P1 BRA `(.L_x_313) ;  /* 0x00000000000c1947 */ /* 0x000fea0003800000 */
[----:B------:R-:W0:Y:S02]  /*8430*/  LDG.E.U8 R18, desc[UR36][R120.64+0x59] ;  /* 0x0000592478127981 */ /* 0x000e24000c1e1100 */
[----:B0-----:R-:W-:-:S05]  /*8440*/  PRMT R20, R18, 0x8880, RZ ;  /* 0x0000888012147816 */ /* 0x001fca00000000ff */
[----:B------:R-:W-:-:S07]  /*8450*/  IMAD R23, R20, R19, RZ ;  /* 0x0000001314177224 */ /* 0x000fce00078e02ff */
.L_x_313:
[----:B------:R-:W-:Y:S05]  /*8460*/  BSYNC B1 ;  /* 0x0000000000017941 */ /* 0x000fea0003800000 */
.L_x_312:
[----:B0-----:R-:W-:Y:S01]  /*8470*/  IMAD.X R21, RZ, RZ, UR9, P4 ;  /* 0x00000009ff157e24 */ /* 0x001fe2000a0e06ff */
[----:B------:R-:W-:Y:S01]  /*8480*/  ISETP.GE.AND P2, PT, R0, 0x181, PT ;  /* 0x000001810000780c */ /* 0x000fe20003f46270 */
[----:B------:R-:W-:Y:S01]  /*8490*/  @!P1 IMAD R117, R117, R22, R23 ;  /* 0x0000001675759224 */ /* 0x000fe200078e0217 */
[C---:B------:R-:W-:Y:S01]  /*84a0*/  @!P6 IADD3 R78, P4, R122.reuse, UR45, RZ ;  /* 0x0000002d7a4eec10 */ /* 0x040fe2000ff9e0ff */
[----:B------:R-:W-:Y:S01]  /*84b0*/  @!P1 IMAD.MOV.U32 R76, RZ, RZ, R122 ;  /* 0x000000ffff4c9224 */ /* 0x000fe200078e007a */
[----:B------:R-:W-:Y:S01]  /*84c0*/  BSSY B1, `(.L_x_314) ;  /* 0x000000e000017945 */ /* 0x000fe20003800000 */
[----:B------:R-:W-:Y:S01]  /*84d0*/  @!P1 IMAD.MOV.U32 R77, RZ, RZ, R123 ;  /* 0x000000ffff4d9224 */ /* 0x000fe200078e007b */
[----:B------:R-:W-:Y:S01]  /*84e0*/  @!P0 IADD3 R80, P5, R122, UR45, RZ ;  /* 0x0000002d7a508c10 */ /* 0x000fe2000ffbe0ff */
[-C--:B------:R-:W-:Y:S01]  /*84f0*/  IMAD.WIDE.U32 R74, R85, R12.reuse, R6 ;  /* 0x0000000c554a7225 */ /* 0x080fe200078e0006 */
[----:B------:R-:W-:Y:S02]  /*8500*/  @!P6 IADD3.X R79, R123, UR44, RZ, P4, !PT ;  /* 0x0000002c7b4fec10 */ /* 0x000fe4000a7fe4ff */
[----:B------:R0:W-:Y:S01]  /*8510*/  @!P1 STG.E.U8 desc[UR36][R76.64+0x59], R117 ;  /* 0x000059754c009986 */ /* 0x0001e2000c101124 */
[----:B------:R-:W-:Y:S01]  /*8520*/  IMAD R82, R21, R12, RZ ;  /* 0x0000000c15527224 */ /* 0x000fe200078e02ff */
[----:B------:R-:W-:-:S02]  /*8530*/  ISETP.LT.OR P1, PT, R3, 0x1, !P2 ;  /* 0x000000010300780c */ /* 0x000fc40005721670 */
[----:B------:R-:W-:Y:S01]  /*8540*/  IADD3 R20, P3, R74, R10, RZ ;  /* 0x0000000a4a147210 */ /* 0x000fe20007f7e0ff */
[----:B------:R-:W-:Y:S01]  /*8550*/  IMAD R83, R85, R13, R82 ;  /* 0x0000000d55537224 */ /* 0x000fe200078e0252 */
[----:B------:R-:W-:Y:S11]  /*8560*/  @P6 BRA `(.L_x_315) ;  /* 0x00000000000c6947 */ /* 0x000ff60003800000 */
[----:B------:R-:W0:Y:S02]  /*8570*/  LDG.E.U8 R18, desc[UR36][R72.64+0x58] ;  /* 0x0000582448127981 */ /* 0x000e24000c1e1100 */
[----:B0-----:R-:W-:-:S05]  /*8580*/  PRMT R76, R18, 0x8880, RZ ;  /* 0x00008880124c7816 */ /* 0x001fca00000000ff */
[----:B------:R-:W-:-:S07]  /*8590*/  IMAD R23, R76, R19, RZ ;  /* 0x000000134c177224 */ /* 0x000fce00078e02ff */
.L_x_315:
[----:B------:R-:W-:Y:S05]  /*85a0*/  BSYNC B1 ;  /* 0x0000000000017941 */ /* 0x000fea0003800000 */
.L_x_314:
[----:B------:R-:W-:Y:S01]  /*85b0*/  @!P6 IMAD R13, R118, R22, R23 ;  /* 0x00000016760de224 */ /* 0x000fe200078e0217 */
[----:B------:R-:W-:Y:S01]  /*85c0*/  BSSY B1, `(.L_x_316) ;  /* 0x0000007000017945 */ /* 0x000fe20003800000 */
[----:B------:R-:W-:-:S03]  /*85d0*/  IADD3.X R21, R11, R75, R83, P3, !PT ;  /* 0x0000004b0b157210 */ /* 0x000fc60001ffe453 */
[----:B------:R1:W-:Y:S01]  /*85e0*/  @!P6 STG.E.U8 desc[UR36][R78.64+0x58], R13 ;  /* 0x0000580d4e00e986 */ /* 0x0003e2000c101124 */
[----:B------:R-:W-:Y:S05]  /*85f0*/  @P0 BRA `(.L_x_317) ;  /* 0x00000000000c0947 */ /* 0x000fea0003800000 */
[----:B------:R-:W3:Y:S02]  /*8600*/  LDG.E.U8 R18, desc[UR36][R72.64+0x59] ;  /* 0x0000592448127981 */ /* 0x000ee4000c1e1100 */
[----:B---3--:R-:W-:-:S05]  /*8610*/  PRMT R74, R18, 0x8880, RZ ;  /* 0x00008880124a7816 */ /* 0x008fca00000000ff */
[----:B------:R-:W-:-:S07]  /*8620*/  IMAD R23, R74, R19, RZ ;  /* 0x000000134a177224 */ /* 0x000fce00078e02ff */
.L_x_317:
[----:B------:R-:W-:Y:S05]  /*8630*/  BSYNC B1 ;  /* 0x0000000000017941 */ /* 0x000fea0003800000 */
.L_x_316:
[----:B------:R-:W-:Y:S01]  /*8640*/  @!P0 IADD3.X R81, R123, UR44, RZ, P5, !PT ;  /* 0x0000002c7b518c10 */ /* 0x000fe2000affe4ff */
[----:B------:R-:W-:-:S05]  /*8650*/  @!P0 IMAD R119, R119, R22, R23 ;  /* 0x0000001677778224 */ /* 0x000fca00078e0217 */
[----:B------:R3:W-:Y:S04]  /*8660*/  @!P0 STG.E.U8 desc[UR36][R80.64+0x59], R119 ;  /* 0x0000597750008986 */ /* 0x0007e8000c101124 */
[----:B------:R-:W4:Y:S01]  /*8670*/  @!P1 LDG.E.U8 R18, desc[UR36][R20.64] ;  /* 0x0000002414129981 */ /* 0x000f22000c1e1100 */
[----:B------:R-:W-:Y:S01]  /*8680*/  ISETP.LT.OR P6, PT, R3, 0x2, !P2 ;  /* 0x000000020300780c */ /* 0x000fe200057c1670 */
[----:B------:R-:W-:Y:S01]  /*8690*/  IMAD.U32 R9, RZ, RZ, UR10 ;  /* 0x0000000aff097e24 */ /* 0x000fe2000f8e00ff */
[----:B------:R-:W-:Y:S01]  /*86a0*/  UIMAD UR4, UR11, 0x180, URZ ;  /* 0x000001800b0478a4 */ /* 0x000fe2000f8e023f */
[----:B-1----:R-:W-:Y:S01]  /*86b0*/  IMAD.WIDE.U32 R12, R85, R12, R14 ;  /* 0x0000000c550c7225 */ /* 0x002fe200078e000e */
[----:B------:R-:W-:Y:S01]  /*86c0*/  ISETP.GE.AND P0, PT, R0, 0x189, PT ;  /* 0x000001890000780c */ /* 0x000fe20003f06270 */
[----:B------:R-:W-:Y:S02]  /*86d0*/  BSSY B1, `(.L_x_318) ;  /* 0x0000010000017945 */ /* 0x000fe40003800000 */
[----:B--2---:R-:W-:Y:S01]  /*86e0*/  IMAD.WIDE.U32 R4, R9, 0x180, R4 ;  /* 0x0000018009047825 */ /* 0x004fe200078e0004 */
[----:B------:R-:W-:-:S02]  /*86f0*/  IADD3 R10, P5, P4, R8, R10, R12 ;  /* 0x0000000a080a7210 */ /* 0x000fc40007cbe00c */
[----:B------:R-:W-:Y:S01]  /*8700*/  ISETP.LT.OR P3, PT, R3, 0x2, !P0 ;  /* 0x000000020300780c */ /* 0x000fe20004761670 */
[----:B------:R-:W-:Y:S02]  /*8710*/  VIADD R9, R5, UR4 ;  /* 0x0000000405097c36 */ /* 0x000fe40008000000 */
[----:B------:R-:W-:Y:S02]  /*8720*/  @!P1 IMAD.MOV.U32 R8, RZ, RZ, R4 ;  /* 0x000000ffff089224 */ /* 0x000fe400078e0004 */
[----:B------:R-:W-:Y:S01]  /*8730*/  IMAD.IADD R12, R83, 0x1, R13 ;  /* 0x00000001530c7824 */ /* 0x000fe200078e020d */
[----:B----4-:R-:W-:-:S05]  /*8740*/  @!P1 PRMT R72, R18, 0x8880, RZ ;  /* 0x0000888012489816 */ /* 0x010fca00000000ff */
[----:B------:R-:W-:-:S04]  /*8750*/  @!P1 IMAD R23, R72, R19, RZ ;  /* 0x0000001348179224 */ /* 0x000fc800078e02ff */
[----:B------:R-:W-:-:S05]  /*8760*/  @!P1 IMAD R15, R24, R22, R23 ;  /* 0x00000016180f9224 */ /* 0x000fca00078e0217 */
[----:B------:R3:W-:Y:S01]  /*8770*/  @!P1 STG.E.U8 desc[UR36][R8.64], R15 ;  /* 0x0000000f08009986 */ /* 0x0007e2000c101124 */
[----:B------:R-:W-:Y:S01]  /*8780*/  ISETP.LT.OR P1, PT, R3, 0x1, !P0 ;  /* 0x000000010300780c */ /* 0x000fe20004721670 */
[----:B------:R-:W-:-:S12]  /*8790*/  @P6 BRA `(.L_x_319) ;  /* 0x00000000000c6947 */ /* 0x000fd80003800000 */
[----:B------:R-:W2:Y:S02]  /*87a0*/  LDG.E.U8 R18, desc[UR36][R20.64+0x1] ;  /* 0x0000012414127981 */ /* 0x000ea4000c1e1100 */
[----:B--2---:R-:W-:-:S05]  /*87b0*/  PRMT R0, R18, 0x8880, RZ ;  /* 0x0000888012007816 */ /* 0x004fca00000000ff */
[----:B------:R-:W-:-:S07]  /*87c0*/  IMAD R23, R0, R19, RZ ;  /* 0x0000001300177224 */ /* 0x000fce00078e02ff */
.L_x_319:
[----:B------:R-:W-:Y:S05]  /*87d0*/  BSYNC B1 ;  /* 0x0000000000017941 */ /* 0x000fea0003800000 */
.L_x_318:
[----:B------:R-:W-:Y:S01]  /*87e0*/  IADD3.X R11, R7, R11, R12, P5, P4 ;  /* 0x0000000b070b7210 */ /* 0x000fe20002fe840c */
[----:B------:R-:W-:Y:S01]  /*87f0*/  @!P6 IMAD R25, R25, R22, R23 ;  /* 0x000000161919e224 */ /* 0x000fe200078e0217 */
[----:B------:R-:W-:Y:S01]  /*8800*/  @!P1 IADD3 R6, P4, R4, UR45, RZ ;  /* 0x0000002d04069c10 */ /* 0x000fe2000ff9e0ff */
[----:B------:R-:W-:Y:S01]  /*8810*/  @!P6 IMAD.MOV.U32 R12, RZ, RZ, R4 ;  /* 0x000000ffff0ce224 */ /* 0x000fe200078e0004 */
[----:B------:R-:W-:Y:S01]  /*8820*/  BSSY B1, `(.L_x_320) ;  /* 0x0000008000017945 */ /* 0x000fe20003800000 */
[----:B------:R-:W-:Y:S01]  /*8830*/  @!P6 IMAD.MOV.U32 R13, RZ, RZ, R9 ;  /* 0x000000ffff0de224 */ /* 0x000fe200078e0009 */
[----:B------:R-:W-:-:S04]  /*8840*/  @!P1 IADD3.X R7, R9, UR44, RZ, P4, !PT ;  /* 0x0000002c09079c10 */ /* 0x000fc8000a7fe4ff */
[----:B------:R1:W-:Y:S01]  /*8850*/  @!P6 STG.E.U8 desc[UR36][R12.64+0x1], R25 ;  /* 0x000001190c00e986 */ /* 0x0003e2000c101124 */
[----:B------:R-:W-:Y:S05]  /*8860*/  @P1 BRA `(.L_x_321) ;  /* 0x00000000000c1947 */ /* 0x000fea0003800000 */
[----:B------:R-:W2:Y:S02]  /*8870*/  LDG.E.U8 R18, desc[UR36][R10.64] ;  /* 0x000000240a127981 */ /* 0x000ea4000c1e1100 */
[----:B--2---:R-:W-:-:S05]  /*8880*/  PRMT R0, R18, 0x8880, RZ ;  /* 0x0000888012007816 */ /* 0x004fca00000000ff */
[----:B------:R-:W-:-:S07]  /*8890*/  IMAD R23, R0, R19, RZ ;  /* 0x0000001300177224 */ /* 0x000fce00078e02ff */
.L_x_321:
[----:B------:R-:W-:Y:S05]  /*88a0*/  BSYNC B1 ;  /* 0x0000000000017941 */ /* 0x000fea0003800000 */
.L_x_320:
[----:B---3--:R-:W-:Y:S01]  /*88b0*/  @!P1 IMAD R15, R26, R22, R23 ;  /* 0x000000161a0f9224 */ /* 0x008fe200078e0217 */
[----:B-1----:R-:W-:Y:S01]  /*88c0*/  @!P3 IADD3 R12, P5, R4, UR45, RZ ;  /* 0x0000002d040cbc10 */ /* 0x002fe2000ffbe0ff */
        /* <DEDUP_REMOVED lines=11> */
.L_x_323:
[----:B------:R-:W-:Y:S05]  /*8980*/  BSYNC B1 ;  /* 0x0000000000017941 */ /* 0x000fea0003800000 */
.L_x_322:
[----:B------:R-:W-:Y:S01]  /*8990*/  @!P3 IMAD R27, R27, R22, R23 ;  /* 0x000000161b1bb224 */ /* 0x000fe200078e0217 */
[----:B------:R-:W-:Y:S04]  /*89a0*/  BSSY B1, `(.L_x_324) ;  /* 0x0000006000017945 */ /* 0x000fe80003800000 */
[----:B------:R2:W-:Y:S01]  /*89b0*/  @!P3 STG.E.U8 desc[UR36][R12.64+0x1], R27 ;  /* 0x0000011b0c00b986 */ /* 0x0005e2000c101124 */
[----:B------:R-:W-:Y:S05]  /*89c0*/  @P6 BRA `(.L_x_325) ;  /* 0x00000000000c6947 */ /* 0x000fea0003800000 */
[----:B------:R-:W3:Y:S02]  /*89d0*/  LDG.E.U8 R18, desc[UR36][R20.64+0x8] ;  /* 0x0000082414127981 */ /* 0x000ee4000c1e1100 */
[----:B---3--:R-:W-:-:S05]  /*89e0*/  PRMT R0, R18, 0x8880, RZ ;  /* 0x0000888012007816 */ /* 0x008fca00000000ff */
[----:B------:R-:W-:-:S07]  /*89f0*/  IMAD R23, R0, R19, RZ ;  /* 0x0000001300177224 */ /* 0x000fce00078e02ff */
.L_x_325:
[----:B------:R-:W-:Y:S05]  /*8a00*/  BSYNC B1 ;  /* 0x0000000000017941 */ /* 0x000fea0003800000 */
.L_x_324:
[----:B--2---:R-:W-:Y:S01]  /*8a10*/  @!P6 IMAD R13, R28, R22, R23 ;  /* 0x000000161c0de224 */ /* 0x004fe200078e0217 */
[----:B------:R-:W-:Y:S01]  /*8a20*/  BSSY B1, `(.L_x_326) ;  /* 0x0000008000017945 */ /* 0x000fe20003800000 */
[----:B-1----:R-:W-:Y:S02]  /*8a30*/  @!P6 IMAD.MOV.U32 R6, RZ, RZ, R4 ;  /* 0x000000ffff06e224 */ /* 0x002fe400078e0004 */
[----:B------:R-:W-:-:S05]  /*8a40*/  @!P6 IMAD.MOV.U32 R7, RZ, RZ, R9 ;  /* 0x000000ffff07e224 */ /* 0x000fca00078e0009 */
[----:B------:R1:W-:Y:S01]  /*8a50*/  @!P6 STG.E.U8 desc[UR36][R6.64+0x8], R13 ;  /* 0x0000080d0600e986 */ /* 0x0003e2000c101124 */
[----:B------:R-:W-:Y:S05]  /*8a60*/  @P1 BRA `(.L_x_327) ;  /* 0x00000000000c1947 */ /* 0x000fea0003800000 */
[----:B------:R-:W2:Y:S02]  /*8a70*/  LDG.E.U8 R18, desc[UR36][R20.64+0x9] ;  /* 0x0000092414127981 */ /* 0x000ea4000c1e1100 */
[----:B--2---:R-:W-:-:S05]  /*8a80*/  PRMT R0, R18, 0x8880, RZ ;  /* 0x0000888012007816 */ /* 0x004fca00000000ff */
[----:B------:R-:W-:-:S07]  /*8a90*/  IMAD R23, R0, R19, RZ ;  /* 0x0000001300177224 */ /* 0x000fce00078e02ff */
.L_x_327:
[----:B------:R-:W-:Y:S05]  /*8aa0*/  BSYNC B1 ;  /* 0x0000000000017941 */ /* 0x000fea0003800000 */
.L_x_326:
[----:B------:R-:W-:Y:S01]  /*8ab0*/  @!P1 IMAD R29, R29, R22, R23 ;  /* 0x000000161d1d9224 */ /* 0x000fe200078e0217 */
[----:B------:R-:W-:Y:S01]  /*8ac0*/  BSSY B1, `(.L_x_328) ;  /* 0x000000c000017945 */ /* 0x000fe20003800000 */
[----:B-1----:R-:W-:Y:S01]  /*8ad0*/  @!P1 IMAD.MOV.U32 R6, RZ, RZ, R4 ;  /* 0x000000ffff069224 */ /* 0x002fe200078e0004 */
[----:B------:R-:W-:Y:S01]  /*8ae0*/  ISETP.LT.OR P3, PT, R3, 0x11, !P0 ;  /* 0x000000110300780c */ /* 0x000fe20004761670 */
[----:B------:R-:W-:Y:S01]  /*8af0*/  @!P1 IMAD.MOV.U32 R7, RZ, RZ, R9 ;  /* 0x000000ffff079224 */ /* 0x000fe200078e0009 */
[----:B------:R-:W-:-:S04]  /*8b00*/  @!P5 IADD3 R14, P6, R4, UR45, RZ ;  /* 0x0000002d040edc10 */ /* 0x000fc8000ffde0ff */
[----:B------:R1:W-:Y:S01]  /*8b10*/  @!P1 STG.E.U8 desc[UR36][R6.64+0x9], R29 ;  /* 0x0000091d06009986 */ /* 0x0003e2000c101124 */
[----:B------:R-:W-:-:S04]  /*8b20*/  @!P4 IADD3 R12, P1, R4, UR45, RZ ;  /* 0x0000002d040ccc10 */ /* 0x000fc8000ff3e0ff */
[----:B------:R-:W-:Y:S01]  /*8b30*/  @!P4 IADD3.X R13, R9, UR44, RZ, P1, !PT ;  /* 0x0000002c090dcc10 */ /* 0x000fe20008ffe4ff */
[----:B------:R-:W-:Y:S08]  /*8b40*/  @P4 BRA `(.L_x_329) ;  /* 0x00000000000c4947 */ /* 0x000ff00003800000 */
[----:B------:R-:W2:Y:S02]  /*8b50*/  LDG.E.U8 R18, desc[UR36][R10.64+0x8] ;  /* 0x000008240a127981 */ /* 0x000ea4000c1e1100 */
[----:B--2---:R-:W-:-:S05]  /*8b60*/  PRMT R0, R18, 0x8880, RZ ;  /* 0x0000888012007816 */ /* 0x004fca00000000ff */
[----:B------:R-:W-:-:S07]  /*8b70*/  IMAD R23, R0, R19, RZ ;  /* 0x0000001300177224 */ /* 0x000fce00078e02ff */
.L_x_329:
[----:B------:R-:W-:Y:S05]  /*8b80*/  BSYNC B1 ;  /* 0x0000000000017941 */ /* 0x000fea0003800000 */
.L_x_328:
[----:B-1----:R-:W-:Y:S01]  /*8b90*/  @!P4 IMAD R7, R30, R22, R23 ;  /* 0x000000161e07c224 */ /* 0x002fe200078e0217 */
[----:B------:R-:W-:Y:S01]  /*8ba0*/  BSSY B1, `(.L_x_330) ;  /* 0x0000007000017945 */ /* 0x000fe20003800000 */
[----:B------:R-:W-:-:S03]  /*8bb0*/  @!P5 IADD3.X R15, R9, UR44, RZ, P6, !PT ;  /* 0x0000002c090fdc10 */ /* 0x000fc6000b7fe4ff */
[----:B------:R1:W-:Y:S01]  /*8bc0*/  @!P4 STG.E.U8 desc[UR36][R12.64+0x8], R7 ;  /* 0x000008070c00c986 */ /* 0x0003e2000c101124 */
[----:B------:R-:W-:Y:S05]  /*8bd0*/  @P5 BRA `(.L_x_331) ;  /* 0x00000000000c5947 */ /* 0x000fea0003800000 */
[----:B------:R-:W2:Y:S02]  /*8be0*/  LDG.E.U8 R18, desc[UR36][R10.64+0x9] ;  /* 0x000009240a127981 */ /* 0x000ea4000c1e1100 */
[----:B--2---:R-:W-:-:S05]  /*8bf0*/  PRMT R0, R18, 0x8880, RZ ;  /* 0x0000888012007816 */ /* 0x004fca00000000ff */
[----:B------:R-:W-:-:S07]  /*8c00*/  IMAD R23, R0, R19, RZ ;  /* 0x0000001300177224 */ /* 0x000fce00078e02ff */
.L_x_331:
[----:B------:R-:W-:Y:S05]  /*8c10*/  BSYNC B1 ;  /* 0x0000000000017941 */ /* 0x000fea0003800000 */
.L_x_330:
        /* <DEDUP_REMOVED lines=11> */
.L_x_333:
[----:B------:R-:W-:Y:S05]  /*8cd0*/  BSYNC B1 ;  /* 0x0000000000017941 */ /* 0x000fea0003800000 */
.L_x_332:
[----:B-1----:R-:W-:Y:S01]  /*8ce0*/  @!P4 IMAD R15, R32, R22, R23 ;  /* 0x00000016200fc224 */ /* 0x002fe200078e0217 */
[----:B------:R-:W-:Y:S01]  /*8cf0*/  BSSY B1, `(.L_x_334) ;  /* 0x0000008000017945 */ /* 0x000fe20003800000 */
[----:B------:R-:W-:Y:S02]  /*8d00*/  @!P4 IMAD.MOV.U32 R6, RZ, RZ, R4 ;  /* 0x000000ffff06c224 */ /* 0x000fe400078e0004 */
[----:B------:R-:W-:-:S05]  /*8d10*/  @!P4 IMAD.MOV.U32 R7, RZ, RZ, R9 ;  /* 0x000000ffff07c224 */ /* 0x000fca00078e0009 */
[----:B------:R1:W-:Y:S01]  /*8d20*/  @!P4 STG.E.U8 desc[UR36][R6.64+0x10], R15 ;  /* 0x0000100f0600c986 */ /* 0x0003e2000c101124 */
[----:B------:R-:W-:Y:S05]  /*8d30*/  @P5 BRA `(.L_x_335) ;  /* 0x00000000000c5947 */ /* 0x000fea0003800000 */
[----:B------:R-:W2:Y:S02]  /*8d40*/  LDG.E.U8 R18, desc[UR36][R20.64+0x11] ;  /* 0x0000112414127981 */ /* 0x000ea4000c1e1100 */
[----:B--2---:R-:W-:-:S05]  /*8d50*/  PRMT R0, R18, 0x8880, RZ ;  /* 0x0000888012007816 */ /* 0x004fca00000000ff */
[----:B------:R-:W-:-:S07]  /*8d60*/  IMAD R23, R0, R19, RZ ;  /* 0x0000001300177224 */ /* 0x000fce00078e02ff */
.L_x_335:
[----:B------:R-:W-:Y:S05]  /*8d70*/  BSYNC B1 ;  /* 0x0000000000017941 */ /* 0x000fea0003800000 */
.L_x_334:
[----:B------:R-:W-:Y:S01]  /*8d80*/  @!P5 IMAD R33, R33, R22, R23 ;  /* 0x000000162121d224 */ /* 0x000fe200078e0217 */
[----:B------:R-:W-:Y:S01]  /*8d90*/  BSSY B1, `(.L_x_336) ;  /* 0x0000009000017945 */ /* 0x000fe20003800000 */
[----:B-1----:R-:W-:Y:S01]  /*8da0*/  @!P5 IMAD.MOV.U32 R6, RZ, RZ, R4 ;  /* 0x000000ffff06d224 */ /* 0x002fe200078e0004 */
[----:B------:R-:W-:Y:S01]  /*8db0*/  @!P3 IADD3.X R13, R9, UR44, RZ, P6, !PT ;  /* 0x0000002c090dbc10 */ /* 0x000fe2000b7fe4ff */
[----:B------:R-:W-:-:S05]  /*8dc0*/  @!P5 IMAD.MOV.U32 R7, RZ, RZ, R9 ;  /* 0x000000ffff07d224 */ /* 0x000fca00078e0009 */
[----:B------:R1:W-:Y:S01]  /*8dd0*/  @!P5 STG.E.U8 desc[UR36][R6.64+0x11], R33 ;  /* 0x000011210600d986 */ /* 0x0003e2000c101124 */
[----:B------:R-:W-:Y:S05]  /*8de0*/  @P3 BRA `(.L_x_337) ;  /* 0x00000000000c3947 */ /* 0x000fea0003800000 */
[----:B------:R-:W2:Y:S02]  /*8df0*/  LDG.E.U8 R18, desc[UR36][R10.64+0x10] ;  /* 0x000010240a127981 */ /* 0x000ea4000c1e1100 */
[----:B--2---:R-:W-:-:S05]  /*8e00*/  PRMT R0, R18, 0x8880, RZ ;  /* 0x0000888012007816 */ /* 0x004fca00000000ff */
[----:B------:R-:W-:-:S07]  /*8e10*/  IMAD R23, R0, R19, RZ ;  /* 0x0000001300177224 */ /* 0x000fce00078e02ff */
.L_x_337:
[----:B------:R-:W-:Y:S05]  /*8e20*/  BSYNC B1 ;  /* 0x0000000000017941 */ /* 0x000fea0003800000 */
.L_x_336:
[----:B------:R-:W-:Y:S01]  /*8e30*/  @!P3 IMAD R15, R34, R22, R23 ;  /* 0x00000016220fb224 */ /* 0x000fe200078e0217 */
        /* <DEDUP_REMOVED lines=12> */
.L_x_339:
[----:B------:R-:W-:Y:S05]  /*8f00*/  BSYNC B1 ;  /* 0x0000000000017941 */ /* 0x000fea0003800000 */
.L_x_338:
[----:B------:R-:W-:Y:S01]  /*8f10*/  @!P1 IMAD R35, R35, R22, R23 ;  /* 0x0000001623239224 */ /* 0x000fe200078e0217 */
[----:B------:R-:W-:Y:S04]  /*8f20*/  BSSY B1, `(.L_x_340) ;  /* 0x0000006000017945 */ /* 0x000fe80003800000 */
[----:B------:R2:W-:Y:S01]  /*8f30*/  @!P1 STG.E.U8 desc[UR36][R6.64+0x11], R35 ;  /* 0x0000112306009986 */ /* 0x0005e2000c101124 */
[----:B------:R-:W-:Y:S05]  /*8f40*/  @P6 BRA `(.L_x_341) ;  /* 0x00000000000c6947 */ /* 0x000fea0003800000 */
[----:B------:R-:W3:Y:S02]  /*8f50*/  LDG.E.U8 R18, desc[UR36][R20.64+0x18] ;  /* 0x0000182414127981 */ /* 0x000ee4000c1e1100 */
[----:B---3--:R-:W-:-:S05]  /*8f60*/  PRMT R0, R18, 0x8880, RZ ;  /* 0x0000888012007816 */ /* 0x008fca00000000ff */
[----:B------:R-:W-:-:S07]  /*8f70*/  IMAD R23, R0, R19, RZ ;  /* 0x0000001300177224 */ /* 0x000fce00078e02ff */
.L_x_341:
[----:B------:R-:W-:Y:S05]  /*8f80*/  BSYNC B1 ;  /* 0x0000000000017941 */ /* 0x000fea0003800000 */
.L_x_340:
[----:B-1----:R-:W-:Y:S01]  /*8f90*/  @!P6 IMAD R13, R36, R22, R23 ;  /* 0x00000016240de224 */ /* 0x002fe200078e0217 */
[----:B------:R-:W-:Y:S01]  /*8fa0*/  BSSY B1, `(.L_x_342) ;  /* 0x0000008000017945 */ /* 0x000fe20003800000 */
[----:B--2---:R-:W-:Y:S02]  /*8fb0*/  @!P6 IMAD.MOV.U32 R6, RZ, RZ, R4 ;  /* 0x000000ffff06e224 */ /* 0x004fe400078e0004 */
[----:B------:R-:W-:-:S05]  /*8fc0*/  @!P6 IMAD.MOV.U32 R7, RZ, RZ, R9 ;  /* 0x000000ffff07e224 */ /* 0x000fca00078e0009 */
[----:B------:R1:W-:Y:S01]  /*8fd0*/  @!P6 STG.E.U8 desc[UR36][R6.64+0x18], R13 ;  /* 0x0000180d0600e986 */ /* 0x0003e2000c101124 */
[----:B------:R-:W-:Y:S05]  /*8fe0*/  @P3 BRA `(.L_x_343) ;  /* 0x00000000000c3947 */ /* 0x000fea0003800000 */
[----:B------:R-:W2:Y:S02]  /*8ff0*/  LDG.E.U8 R18, desc[UR36][R20.64+0x19] ;  /* 0x0000192414127981 */ /* 0x000ea4000c1e1100 */
[----:B--2---:R-:W-:-:S05]  /*9000*/  PRMT R0, R18, 0x8880, RZ ;  /* 0x0000888012007816 */ /* 0x004fca00000000ff */
[----:B------:R-:W-:-:S07]  /*9010*/  IMAD R23, R0, R19, RZ ;  /* 0x0000001300177224 */ /* 0x000fce00078e02ff */
.L_x_343:
[----:B------:R-:W-:Y:S05]  /*9020*/  BSYNC B1 ;  /* 0x0000000000017941 */ /* 0x000fea0003800000 */
.L_x_342:
        /* <DEDUP_REMOVED lines=13> */
.L_x_345:
[----:B------:R-:W-:Y:S05]  /*9100*/  BSYNC B1 ;  /* 0x0000000000017941 */ /* 0x000fea0003800000 */
.L_x_344:
        /* <DEDUP_REMOVED lines=8> */
.L_x_347:
[----:B------:R-:W-:Y:S05]  /*9190*/  BSYNC B1 ;  /* 0x0000000000017941 */ /* 0x000fea0003800000 */
.L_x_346:
        /* <DEDUP_REMOVED lines=11> */
.L_x_349:
[----:B------:R-:W-:Y:S05]  /*9250*/  BSYNC B1 ;  /* 0x0000000000017941 */ /* 0x000fea0003800000 */
.L_x_348:
        /* <DEDUP_REMOVED lines=9> */
.L_x_351:
[----:B------:R-:W-:Y:S05]  /*92f0*/  BSYNC B1 ;  /* 0x0000000000017941 */ /* 0x000fea0003800000 */
.L_x_350:
        /* <DEDUP_REMOVED lines=10> */
.L_x_353:
[----:B------:R-:W-:Y:S05]  /*93a0*/  BSYNC B1 ;  /* 0x0000000000017941 */ /* 0x000fea0003800000 */
.L_x_352:
        /* <DEDUP_REMOVED lines=13> */
.L_x_355:
[----:B------:R-:W-:Y:S05]  /*9480*/  BSYNC B1 ;  /* 0x0000000000017941 */ /* 0x000fea0003800000 */
.L_x_354:
[----:B------:R-:W-:Y:S01]  /*9490*/  @!P4 IMAD R43, R43, R22, R23 ;  /* 0x000000162b2bc224 */ /* 0x000fe200078e0217 */
[----:B------:R-:W-:Y:S04]  /*94a0*/  BSSY B1, `(.L_x_356) ;  /* 0x0000006000017945 */ /* 0x000fe80003800000 */
[----:B------:R2:W-:Y:S01]  /*94b0*/  @!P4 STG.E.U8 desc[UR36][R6.64+0x21], R43 ;  /* 0x0000212b0600c986 */ /* 0x0005e2000c101124 */
[----:B------:R-:W-:Y:S05]  /*94c0*/  @P5 BRA `(.L_x_357) ;  /* 0x00000000000c5947 */ /* 0x000fea0003800000 */
[----:B------:R-:W3:Y:S02]  /*94d0*/  LDG.E.U8 R18, desc[UR36][R20.64+0x28] ;  /* 0x0000282414127981 */ /* 0x000ee4000c1e1100 */
[----:B---3--:R-:W-:-:S05]  /*94e0*/  PRMT R0, R18, 0x8880, RZ ;  /* 0x0000888012007816 */ /* 0x008fca00000000ff */
[----:B------:R-:W-:-:S07]  /*94f0*/  IMAD R23, R0, R19, RZ ;  /* 0x0000001300177224 */ /* 0x000fce00078e02ff */
.L_x_357:
[----:B------:R-:W-:Y:S05]  /*9500*/  BSYNC B1 ;  /* 0x0000000000017941 */ /* 0x000fea0003800000 */
.L_x_356:
        /* <DEDUP_REMOVED lines=9> */
.L_x_359:
[----:B------:R-:W-:Y:S05]  /*95a0*/  BSYNC B1 ;  /* 0x0000000000017941 */ /* 0x000fea0003800000 */
.L_x_358:
        /* <DEDUP_REMOVED lines=13> */
.L_x_361:
[----:B------:R-:W-:Y:S05]  /*9680*/  BSYNC B1 ;  /* 0x0000000000017941 */ /* 0x000fea0003800000 */
.L_x_360:
        /* <DEDUP_REMOVED lines=8> */
.L_x_363:
[----:B------:R-:W-:Y:S05]  /*9710*/  BSYNC B1 ;  /* 0x0000000000017941 */ /* 0x000fea0003800000 */
.L_x_362:
[----:B------:R-:W-:Y:S01]  /*9720*/  ISETP.LT.OR P1, PT, R3, 0x31, !P2 ;  /* 0x000000310300780c */ /* 0x000fe20005721670 */
[----:B------:R-:W-:Y:S01]  /*9730*/  @!P6 IMAD R47, R47, R22, R23 ;  /* 0x000000162f2fe224 */ /* 0x000fe200078e0217 */
[----:B------:R-:W-:Y:S01]  /*9740*/  BSSY B1, `(.L_x_364) ;  /* 0x0000009000017945 */ /* 0x000fe20003800000 */
[C---:B------:R-:W-:Y:S02]  /*9750*/  ISETP.LT.OR P5, PT, R3.reuse, 0x32, !P2 ;  /* 0x000000320300780c */ /* 0x040fe400057a1670 */
[----:B------:R-:W-:Y:S01]  /*9760*/  ISETP.LT.OR P3, PT, R3, 0x32, !P0 ;  /* 0x000000320300780c */ /* 0x000fe20004761670 */
[----:B------:R2:W-:Y:S01]  /*9770*/  @!P6 STG.E.U8 desc[UR36][R14.64+0x29], R47 ;  /* 0x0000292f0e00e986 */ /* 0x0005e2000c101124 */
[----:B-1----:R-:W-:-:S06]  /*9780*/  @!P4 IADD3 R12, P6, R4, UR45, RZ ;  /* 0x0000002d040ccc10 */ /* 0x002fcc000ffde0ff */
[----:B------:R-:W-:Y:S07]  /*9790*/  @P1 BRA `(.L_x_365) ;  /* 0x00000000000c1947 */ /* 0x000fee0003800000 */
[----:B------:R-:W3:Y:S02]  /*97a0*/  LDG.E.U8 R18, desc[UR36][R20.64+0x30] ;  /* 0x0000302414127981 */ /* 0x000ee4000c1e1100 */
[----:B---3--:R-:W-:-:S05]  /*97b0*/  PRMT R0, R18, 0x8880, RZ ;  /* 0x0000888012007816 */ /* 0x008fca00000000ff */
[----:B------:R-:W-:-:S07]  /*97c0*/  IMAD R23, R0, R19, RZ ;  /* 0x0000001300177224 */ /* 0x000fce00078e02ff */
.L_x_365:
[----:B------:R-:W-:Y:S05]  /*97d0*/  BSYNC B1 ;  /* 0x0000000000017941 */ /* 0x000fea0003800000 */
.L_x_364:
[----:B--2---:R-:W-:Y:S01]  /*97e0*/  @!P1 IMAD R15, R48, R22, R23 ;  /* 0x00000016300f9224 */ /* 0x004fe200078e0217 */
        /* <DEDUP_REMOVED lines=8> */
.L_x_367:
[----:B------:R-:W-:Y:S05]  /*9870*/  BSYNC B1 ;  /* 0x0000000000017941 */ /* 0x000fea0003800000 */
.L_x_366:
        /* <DEDUP_REMOVED lines=10> */
.L_x_369:
[----:B------:R-:W-:Y:S05]  /*9920*/  BSYNC B1 ;  /* 0x0000000000017941 */ /* 0x000fea0003800000 */
.L_x_368:
        /* <DEDUP_REMOVED lines=13> */
.L_x_371:
[----:B------:R-:W-:Y:S05]  /*9a00*/  BSYNC B1 ;  /* 0x0000000000017941 */ /* 0x000fea0003800000 */
.L_x_370:
[----:B------:R-:W-:Y:S01]  /*9a10*/  @!P3 IMAD R51, R51, R22, R23 ;  /* 0x000000163333b224 */ /* 0x000fe200078e0217 */
[----:B------:R-:W-:Y:S04]  /*9a20*/  BSSY B1, `(.L_x_372) ;  /* 0x0000006000017945 */ /* 0x000fe80003800000 */
[----:B------:R2:W-:Y:S01]  /*9a30*/  @!P3 STG.E.U8 desc[UR36][R6.64+0x31], R51 ;  /* 0x000031330600b986 */ /* 0x0005e2000c101124 */
[----:B------:R-:W-:Y:S05]  /*9a40*/  @P1 BRA `(.L_x_373) ;  /* 0x00000000000c1947 */ /* 0x000fea0003800000 */
[----:B------:R-:W3:Y:S02]  /*9a50*/  LDG.E.U8 R18, desc[UR36][R20.64+0x38] ;  /* 0x0000382414127981 */ /* 0x000ee4000c1e1100 */
[----:B---3--:R-:W-:-:S05]  /*9a60*/  PRMT R0, R18, 0x8880, RZ ;  /* 0x0000888012007816 */ /* 0x008fca00000000ff */
[----:B------:R-:W-:-:S07]  /*9a70*/  IMAD R23, R0, R19, RZ ;  /* 0x0000001300177224 */ /* 0x000fce00078e02ff */
.L_x_373:
[----:B------:R-:W-:Y:S05]  /*9a80*/  BSYNC B1 ;  /* 0x0000000000017941 */ /* 0x000fea0003800000 */
.L_x_372:
        /* <DEDUP_REMOVED lines=9> */
.L_x_375:
[----:B------:R-:W-:Y:S05]  /*9b20*/  BSYNC B1 ;  /* 0x0000000000017941 */ /* 0x000fea0003800000 */
.L_x_374:
        /* <DEDUP_REMOVED lines=13> */
.L_x_377:
[----:B------:R-:W-:Y:S05]  /*9c00*/  BSYNC B1 ;  /* 0x0000000000017941 */ /* 0x000fea0003800000 */
.L_x_376:
        /* <DEDUP_REMOVED lines=8> */
.L_x_379:
[----:B------:R-:W-:Y:S05]  /*9c90*/  BSYNC B1 ;  /* 0x0000000000017941 */ /* 0x000fea0003800000 */
.L_x_378:
        /* <DEDUP_REMOVED lines=11> */
.L_x_381:
[----:B------:R-:W-:Y:S05]  /*9d50*/  BSYNC B1 ;  /* 0x0000000000017941 */ /* 0x000fea0003800000 */
.L_x_380:
        /* <DEDUP_REMOVED lines=9> */
.L_x_383:
[----:B------:R-:W-:Y:S05]  /*9df0*/  BSYNC B1 ;  /* 0x0000000000017941 */ /* 0x000fea0003800000 */
.L_x_382:
        /* <DEDUP_REMOVED lines=10> */
.L_x_385:
[----:B------:R-:W-:Y:S05]  /*9ea0*/  BSYNC B1 ;  /* 0x0000000000017941 */ /* 0x000fea0003800000 */
.L_x_384:
        /* <DEDUP_REMOVED lines=13> */
.L_x_387:
[----:B------:R-:W-:Y:S05]  /*9f80*/  BSYNC B1 ;  /* 0x0000000000017941 */ /* 0x000fea0003800000 */
.L_x_386:
[----:B------:R-:W-:Y:S01]  /*9f90*/  @!P4 IMAD R59, R59, R22, R23 ;  /* 0x000000163b3bc224 */ /* 0x000fe200078e0217 */
[----:B------:R-:W-:Y:S04]  /*9fa0*/  BSSY B1, `(.L_x_388) ;  /* 0x0000006000017945 */ /* 0x000fe80003800000 */
[----:B------:R2:W-:Y:S01]  /*9fb0*/  @!P4 STG.E.U8 desc[UR36][R6.64+0x41], R59 ;  /* 0x0000413b0600c986 */ /* 0x0005e2000c101124 */
[----:B------:R-:W-:Y:S05]  /*9fc0*/  @P3 BRA `(.L_x_389) ;  /* 0x00000000000c3947 */ /* 0x000fea0003800000 */
[----:B------:R-:W3:Y:S02]  /*9fd0*/  LDG.E.U8 R18, desc[UR36][R20.64+0x48] ;  /* 0x0000482414127981 */ /* 0x000ee4000c1e1100 */
[----:B---3--:R-:W-:-:S05]  /*9fe0*/  PRMT R0, R18, 0x8880, RZ ;  /* 0x0000888012007816 */ /* 0x008fca00000000ff */
[----:B------:R-:W-:-:S07]  /*9ff0*/  IMAD R23, R0, R19, RZ ;  /* 0x0000001300177224 */ /* 0x000fce00078e02ff */
.L_x_389:
[----:B------:R-:W-:Y:S05]  /*a000*/  BSYNC B1 ;  /* 0x0000000000017941 */ /* 0x000fea0003800000 */
.L_x_388:
        /* <DEDUP_REMOVED lines=9> */
.L_x_391:
[----:B------:R-:W-:Y:S05]  /*a0a0*/  BSYNC B1 ;  /* 0x0000000000017941 */ /* 0x000fea0003800000 */
.L_x_390:
[----:B------:R-:W-:Y:S01]  /*a0b0*/  @!P6 IMAD R61, R61, R22, R23 ;  /* 0x000000163d3de224 */ /* 0x000fe200078e0217 */
[----:B------:R-:W-:Y:S01]  /*a0c0*/  @!P1 IADD3 R12, P4, R4, UR45, RZ ;  /* 0x0000002d040c9c10 */ /* 0x000fe2000ff9e0ff */
[----:B-1----:R-:W-:Y:S01]  /*a0d0*/  @!P6 IMAD.MOV.U32 R6, RZ, RZ, R4 ;  /* 0x000000ffff06e224 */ /* 0x002fe200078e0004 */
        /* <DEDUP_REMOVED lines=8> */
[----:B------:R-:W2:Y:S02]  /*a160*/  LDG.E.U8 R18, desc[UR36][R10.64+0x48] ;  /* 0x000048240a127981 */ /* 0x000ea4000c1e1100 */
[----:B--2---:R-:W-:-:S05]  /*a170*/  PRMT R0, R18, 0x8880, RZ ;  /* 0x0000888012007816 */ /* 0x004fca00000000ff */
[----:B------:R-:W-:-:S07]  /*a180*/  IMAD R23, R0, R19, RZ ;  /* 0x0000001300177224 */ /* 0x000fce00078e02ff */
.L_x_393:
[----:B------:R-:W-:Y:S05]  /*a190*/  BSYNC B1 ;  /* 0x0000000000017941 */ /* 0x000fea0003800000 */
.L_x_392:
        /* <DEDUP_REMOVED lines=8> */
.L_x_395:
[----:B------:R-:W-:Y:S05]  /*a220*/  BSYNC B1 ;  /* 0x0000000000017941 */ /* 0x000fea0003800000 */
.L_x_394:
[----:B------:R-:W-:Y:S01]  /*a230*/  @!P5 IMAD R63, R63, R22, R23 ;  /* 0x000000163f3fd224 */ /* 0x000fe200078e0217 */
[----:B------:R-:W-:Y:S04]  /*a240*/  BSSY B1, `(.L_x_396) ;  /* 0x0000006000017945 */ /* 0x000fe80003800000 */
[----:B------:R2:W-:Y:S01]  /*a250*/  @!P5 STG.E.U8 desc[UR36][R14.64+0x49], R63 ;  /* 0x0000493f0e00d986 */ /* 0x0005e2000c101124 */
[----:B------:R-:W-:Y:S05]  /*a260*/  @P6 BRA `(.L_x_397) ;  /* 0x00000000000c6947 */ /* 0x000fea0003800000 */
[----:B------:R-:W3:Y:S02]  /*a270*/  LDG.E.U8 R18, desc[UR36][R20.64+0x50] ;  /* 0x0000502414127981 */ /* 0x000ee4000c1e1100 */
[----:B---3--:R-:W-:-:S05]  /*a280*/  PRMT R0, R18, 0x8880, RZ ;  /* 0x0000888012007816 */ /* 0x008fca00000000ff */
[----:B------:R-:W-:-:S07]  /*a290*/  IMAD R23, R0, R19, RZ ;  /* 0x0000001300177224 */ /* 0x000fce00078e02ff */
.L_x_397:
[----:B------:R-:W-:Y:S05]  /*a2a0*/  BSYNC B1 ;  /* 0x0000000000017941 */ /* 0x000fea0003800000 */
.L_x_396:
[C---:B------:R-:W-:Y:S01]  /*a2b0*/  ISETP.LT.OR P5, PT, R3.reuse, 0x52, !P2 ;  /* 0x000000520300780c */ /* 0x040fe200057a1670 */
[----:B--2---:R-:W-:Y:S01]  /*a2c0*/  @!P6 IMAD R15, R64, R22, R23 ;  /* 0x00000016400fe224 */ /* 0x004fe200078e0217 */
[----:B------:R-:W-:Y:S01]  /*a2d0*/  BSSY B1, `(.L_x_398) ;  /* 0x000000b000017945 */ /* 0x000fe20003800000 */
[----:B------:R-:W-:Y:S01]  /*a2e0*/  @!P6 IMAD.MOV.U32 R6, RZ, RZ, R4 ;  /* 0x000000ffff06e224 */ /* 0x000fe200078e0004 */
[C---:B------:R-:W-:Y:S01]  /*a2f0*/  ISETP.LT.OR P4, PT, R3.reuse, 0x52, !P0 ;  /* 0x000000520300780c */ /* 0x040fe20004781670 */
[----:B-1----:R-:W-:Y:S01]  /*a300*/  @!P6 IMAD.MOV.U32 R7, RZ, RZ, R9 ;  /* 0x000000ffff07e224 */ /* 0x002fe200078e0009 */
[----:B------:R-:W-:-:S04]  /*a310*/  ISETP.LT.OR P1, PT, R3, 0x59, !P0 ;  /* 0x000000590300780c */ /* 0x000fc80004721670 */
[----:B------:R1:W-:Y:S01]  /*a320*/  @!P6 STG.E.U8 desc[UR36][R6.64+0x50], R15 ;  /* 0x0000500f0600e986 */ /* 0x0003e2000c101124 */
[----:B------:R-:W-:Y:S02]  /*a330*/  @!P3 IADD3 R12, P6, R4, UR45, RZ ;  /* 0x0000002d040cbc10 */ /* 0x000fe4000ffde0ff */
[----:B------:R-:W-:Y:S11]  /*a340*/  @P5 BRA `(.L_x_399) ;  /* 0x00000000000c5947 */ /* 0x000ff60003800000 */
[----:B------:R-:W2:Y:S02]  /*a350*/  LDG.E.U8 R18, desc[UR36][R20.64+0x51] ;  /* 0x0000512414127981 */ /* 0x000ea4000c1e1100 */
[----:B--2---:R-:W-:-:S05]  /*a360*/  PRMT R0, R18, 0x8880, RZ ;  /* 0x0000888012007816 */ /* 0x004fca00000000ff */
[----:B------:R-:W-:-:S07]  /*a370*/  IMAD R23, R0, R19, RZ ;  /* 0x0000001300177224 */ /* 0x000fce00078e02ff */
.L_x_399:
[----:B------:R-:W-:Y:S05]  /*a380*/  BSYNC B1 ;  /* 0x0000000000017941 */ /* 0x000fea0003800000 */
.L_x_398:
        /* <DEDUP_REMOVED lines=10> */
.L_x_401:
[----:B------:R-:W-:Y:S05]  /*a430*/  BSYNC B1 ;  /* 0x0000000000017941 */ /* 0x000fea0003800000 */
.L_x_400:
[----:B------:R-:W-:Y:S01]  /*a440*/  @!P3 IMAD R15, R66, R22, R23 ;  /* 0x00000016420fb224 */ /* 0x000fe200078e0217 */
[----:B------:R-:W-:Y:S01]  /*a450*/  BSSY B1, `(.L_x_402) ;  /* 0x000000b000017945 */ /* 0x000fe20003800000 */
[C---:B------:R-:W-:Y:S02]  /*a460*/  ISETP.LT.OR P5, PT, R3.reuse, 0x59, !P2 ;  /* 0x000000590300780c */ /* 0x040fe400057a1670 */
[----:B------:R-:W-:Y:S01]  /*a470*/  ISETP.LT.OR P2, PT, R3, 0x5a, !P2 ;  /* 0x0000005a0300780c */ /* 0x000fe20005741670 */
[----:B------:R2:W-:Y:S01]  /*a480*/  @!P3 STG.E.U8 desc[UR36][R12.64+0x50], R15 ;  /* 0x0000500f0c00b986 */ /* 0x0005e2000c101124 */
[C---:B-1----:R-:W-:Y:S02]  /*a490*/  @!P4 IADD3 R6, P3, R4.reuse, UR45, RZ ;  /* 0x0000002d0406cc10 */ /* 0x042fe4000ff7e0ff */
[----:B------:R-:W-:Y:S02]  /*a4a0*/  @!P1 IADD3 R14, P6, R4, UR45, RZ ;  /* 0x0000002d040e9c10 */ /* 0x000fe4000ffde0ff */
[----:B------:R-:W-:Y:S01]  /*a4b0*/  @!P4 IADD3.X R7, R9, UR44, RZ, P3, !PT ;  /* 0x0000002c0907cc10 */ /* 0x000fe20009ffe4ff */
[----:B------:R-:W-:Y:S10]  /*a4c0*/  @P4 BRA `(.L_x_403) ;  /* 0x00000000000c4947 */ /* 0x000ff40003800000 */
[----:B------:R-:W3:Y:S02]  /*a4d0*/  LDG.E.U8 R18, desc[UR36][R10.64+0x51] ;  /* 0x000051240a127981 */ /* 0x000ee4000c1e1100 */
[----:B---3--:R-:W-:-:S05]  /*a4e0*/  PRMT R0, R18, 0x8880, RZ ;  /* 0x0000888012007816 */ /* 0x008fca00000000ff */
[----:B------:R-:W-:-:S07]  /*a4f0*/  IMAD R23, R0, R19, RZ ;  /* 0x0000001300177224 */ /* 0x000fce00078e02ff */
.L_x_403:
[----:B------:R-:W-:Y:S05]  /*a500*/  BSYNC B1 ;  /* 0x0000000000017941 */ /* 0x000fea0003800000 */
.L_x_402:
[----:B------:R-:W-:Y:S01]  /*a510*/  @!P4 IMAD R67, R67, R22, R23 ;  /* 0x000000164343c224 */ /* 0x000fe200078e0217 */
[----:B------:R-:W-:Y:S04]  /*a520*/  BSSY B1, `(.L_x_404) ;  /* 0x0000006000017945 */ /* 0x000fe80003800000 */
[----:B------:R1:W-:Y:S01]  /*a530*/  @!P4 STG.E.U8 desc[UR36][R6.64+0x51], R67 ;  /* 0x000051430600c986 */ /* 0x0003e2000c101124 */
[----:B------:R-:W-:Y:S05]  /*a540*/  @P5 BRA `(.L_x_405) ;  /* 0x00000000000c5947 */ /* 0x000fea0003800000 */
[----:B------:R-:W3:Y:S02]  /*a550*/  LDG.E.U8 R18, desc[UR36][R20.64+0x58] ;  /* 0x0000582414127981 */ /* 0x000ee4000c1e1100 */
[----:B---3--:R-:W-:-:S05]  /*a560*/  PRMT R0, R18, 0x8880, RZ ;  /* 0x0000888012007816 */ /* 0x008fca00000000ff */
[----:B------:R-:W-:-:S07]  /*a570*/  IMAD R23, R0, R19, RZ ;  /* 0x0000001300177224 */ /* 0x000fce00078e02ff */
.L_x_405:
[----:B------:R-:W-:Y:S05]  /*a580*/  BSYNC B1 ;  /* 0x0000000000017941 */ /* 0x000fea0003800000 */
.L_x_404:
        /* <DEDUP_REMOVED lines=9> */
.L_x_407:
[----:B------:R-:W-:Y:S05]  /*a620*/  BSYNC B1 ;  /* 0x0000000000017941 */ /* 0x000fea0003800000 */
.L_x_406:
        /* <DEDUP_REMOVED lines=10> */
.L_x_409:
[----:B------:R-:W-:Y:S05]  /*a6d0*/  BSYNC B1 ;  /* 0x0000000000017941 */ /* 0x000fea0003800000 */
.L_x_408:
[----:B-1----:R-:W-:Y:S01]  /*a6e0*/  @!P1 IMAD R7, R70, R22, R23 ;  /* 0x0000001646079224 */ /* 0x002fe200078e0217 */
[----:B------:R-:W-:Y:S01]  /*a6f0*/  ISETP.LT.OR P0, PT, R3, 0x5a, !P0 ;  /* 0x0000005a0300780c */ /* 0x000fe20004701670 */
[----:B------:R-:W-:Y:S03]  /*a700*/  BSSY B1, `(.L_x_410) ;  /* 0x0000006000017945 */ /* 0x000fe60003800000 */
[----:B------:R1:W-:Y:S09]  /*a710*/  @!P1 STG.E.U8 desc[UR36][R14.64+0x58], R7 ;  /* 0x000058070e009986 */ /* 0x0003f2000c101124 */
[----:B------:R-:W-:Y:S05]  /*a720*/  @P0 BRA `(.L_x_411) ;  /* 0x00000000000c0947 */ /* 0x000fea0003800000 */
[----:B------:R-:W2:Y:S02]  /*a730*/  LDG.E.U8 R18, desc[UR36][R10.64+0x59] ;  /* 0x000059240a127981 */ /* 0x000ea4000c1e1100 */
[----:B--2---:R-:W-:-:S05]  /*a740*/  PRMT R0, R18, 0x8880, RZ ;  /* 0x0000888012007816 */ /* 0x004fca00000000ff */
[----:B------:R-:W-:-:S07]  /*a750*/  IMAD R23, R0, R19, RZ ;  /* 0x0000001300177224 */ /* 0x000fce00078e02ff */
.L_x_411:
[----:B------:R-:W-:Y:S05]  /*a760*/  BSYNC B1 ;  /* 0x0000000000017941 */ /* 0x000fea0003800000 */
.L_x_410:
[----:B------:R-:W-:Y:S01]  /*a770*/  IMAD R23, R71, R22, R23 ;  /* 0x0000001647177224 */ /* 0x000fe200078e0217 */
[----:B------:R-:W-:Y:S06]  /*a780*/  @P0 BRA `(.L_x_412) ;  /* 0x00000030007c0947 */ /* 0x000fec0003800000 */
[----:B------:R-:W-:-:S04]  /*a790*/  IADD3 R4, P0, R4, UR45, RZ ;  /* 0x0000002d04047c10 */ /* 0x000fc8000ff1e0ff */
[----:B------:R-:W-:-:S05]  /*a7a0*/  IADD3.X R5, R9, UR44, RZ, P0, !PT ;  /* 0x0000002c09057c10 */ /* 0x000fca00087fe4ff */
[----:B------:R2:W-:Y:S01]  /*a7b0*/  STG.E.U8 desc[UR36][R4.64+0x59], R23 ;  /* 0x0000591704007986 */ /* 0x0005e2000c101124 */
[----:B------:R-:W-:Y:S05]  /*a7c0*/  BRA `(.L_x_412) ;  /* 0x00000030006c7947 */ /* 0x000fea0003800000 */
.L_x_29:
[C---:B------:R-:W-:Y:S01]  /*a7d0*/  ISETP.GE.AND P0, PT, R0.reuse, 0x9, PT ;  /* 0x000000090000780c */ /* 0x040fe20003f06270 */
[----:B------:R-:W-:Y:S01]  /*a7e0*/  ULDC.64 UR4, c[0x0][0x5c0] ;  /* 0x0001700000047ab9 */ /* 0x000fe20000000a00 */
[----:B------:R-:W-:Y:S02]  /*a7f0*/  ISETP.GE.AND P1, PT, R0, 0x1, PT ;  /* 0x000000010000780c */ /* 0x000fe40003f26270 */
[C---:B------:R-:W-:Y:S02]  /*a800*/  ISETP.LT.OR P5, PT, R3.reuse, 0x1, !P0 ;  /* 0x000000010300780c */ /* 0x040fe400047a1670 */
[C---:B------:R-:W-:Y:S02]  /*a810*/  ISETP.LT.OR P6, PT, R3.reuse, 0x1, !P1 ;  /* 0x000000010300780c */ /* 0x040fe40004fc1670 */
[----:B------:R-:W-:Y:S02]  /*a820*/  ISETP.LT.OR P4, PT, R3, 0x2, !P1 ;  /* 0x000000020300780c */ /* 0x000fe40004f81670 */
[----:B------:R-:W-:Y:S01]  /*a830*/  IADD3 R4, P2, R4, UR4, RZ ;  /* 0x0000000404047c10 */ /* 0x000fe2000ff5e0ff */
[----:B------:R-:W-:-:S03]  /*a840*/  USHF.L.U64.HI UR4, UR10, 0x7, UR11 ;  /* 0x000000070a047899 */ /* 0x000fc6000801020b */
[----:B------:R-:W-:Y:S02]  /*a850*/  IADD3.X R5, R218, UR5, RZ, P2, !PT ;  /* 0x00000005da057c10 */ /* 0x000fe400097fe4ff */
[----:B------:R-:W-:Y:S01]  /*a860*/  ISETP.LT.OR P2, PT, R3, 0x2, !P0 ;  /* 0x000000020300780c */ /* 0x000fe20004741670 */
[-C--:B------:R-:W-:Y:S01]  /*a870*/  @!P5 IMAD R13, R170, R22.reuse, RZ ;  /* 0x00000016aa0dd224 */ /* 0x080fe200078e02ff */
[----:B------:R-:W-:Y:S01]  /*a880*/  @!P5 IADD3 R6, P3, R4, UR45, RZ ;  /* 0x0000002d0406dc10 */ /* 0x000fe2000ff7e0ff */
[-C--:B------:R-:W-:Y:S02]  /*a890*/  @!P6 IMAD R11, R168, R22.reuse, RZ ;  /* 0x00000016a80be224 */ /* 0x080fe400078e02ff */
[----:B------:R-:W-:Y:S01]  /*a8a0*/  @!P4 IMAD R169, R169, R22, RZ ;  /* 0x00000016a9a9c224 */ /* 0x000fe200078e02ff */
[----:B------:R-:W-:Y:S02]  /*a8b0*/  @!P5 IADD3.X R7, R5, UR44, RZ, P3, !PT ;  /* 0x0000002c0507dc10 */ /* 0x000fe40009ffe4ff */
[C---:B------:R-:W-:Y:S01]  /*a8c0*/  ISETP.LT.OR P3, PT, R3.reuse, 0x9, !P0 ;  /* 0x000000090300780c */ /* 0x040fe20004761670 */
[----:B------:R-:W-:Y:S01]  /*a8d0*/  @!P6 STG.E.U8 desc[UR36][R4.64], R11 ;  /* 0x0000000b0400e986 */ /* 0x000fe2000c101124 */
[----:B------:R-:W-:-:S03]  /*a8e0*/  ISETP.LT.OR P6, PT, R3, 0xa, !P1 ;  /* 0x0000000a0300780c */ /* 0x000fc60004fc1670 */
[----:B------:R-:W-:Y:S01]  /*a8f0*/  @!P4 STG.E.U8 desc[UR36][R4.64+0x1], R169 ;  /* 0x000001a90400c986 */ /* 0x000fe2000c101124 */
[----:B------:R-:W-:Y:S01]  /*a900*/  ISETP.LT.OR P4, PT, R3, 0x9, !P1 ;  /* 0x000000090300780c */ /* 0x000fe20004f81670 */
[----:B------:R-:W-:Y:S02]  /*a910*/  @!P2 IMAD R171, R171, R22, RZ ;  /* 0x00000016ababa224 */ /* 0x000fe400078e02ff */
[----:B------:R0:W-:Y:S01]  /*a920*/  @!P5 STG.E.U8 desc[UR36][R6.64], R13 ;  /* 0x0000000d0600d986 */ /* 0x0001e2000c101124 */
[----:B------:R-:W-:-:S04]  /*a930*/  @!P2 IADD3 R8, P5, R4, UR45, RZ ;  /* 0x0000002d0408ac10 */ /* 0x000fc8000ffbe0ff */
[----:B------:R-:W-:Y:S01]  /*a940*/  @!P2 IADD3.X R9, R5, UR44, RZ, P5, !PT ;  /* 0x0000002c0509ac10 */ /* 0x000fe2000affe4ff */
[----:B------:R-:W-:Y:S01]  /*a950*/  @!P6 IMAD R173, R173, R22, RZ ;  /* 0x00000016adade224 */ /* 0x000fe200078e02ff */
[----:B------:R-:W-:-:S03]  /*a960*/  ISETP.LT.OR P5, PT, R3, 0xa, !P0 ;  /* 0x0000000a0300780c */ /* 0x000fc600047a1670 */
[----:B------:R2:W-:Y:S01]  /*a970*/  @!P2 STG.E.U8 desc[UR36][R8.64+0x1], R171 ;  /* 0x000001ab0800a986 */ /* 0x0005e2000c101124 */
[----:B------:R-:W-:Y:S01]  /*a980*/  @!P3 IADD3 R10, P2, R4, UR45, RZ ;  /* 0x0000002d040abc10 */ /* 0x000fe2000ff5e0ff */
[-C--:B------:R-:W-:Y:S02]  /*a990*/  @!P4 IMAD R15, R172, R22.reuse, RZ ;  /* 0x00000016ac0fc224 */ /* 0x080fe400078e02ff */
[-C--:B0-----:R-:W-:Y:S01]  /*a9a0*/  @!P3 IMAD R13, R174, R22.reuse, RZ ;  /* 0x00000016ae0db224 */ /* 0x081fe200078e02ff */
[----:B------:R-:W-:Y:S01]  /*a9b0*/  @!P3 IADD3.X R11, R5, UR44, RZ, P2, !PT ;  /* 0x0000002c050bbc10 */ /* 0x000fe200097fe4ff */
[----:B------:R-:W-:Y:S01]  /*a9c0*/  @!P6 STG.E.U8 desc[UR36][R4.64+0x9], R173 ;  /* 0x000009ad0400e986 */ /* 0x000fe2000c101124 */
[C---:B------:R-:W-:Y:S02]  /*a9d0*/  ISETP.LT.OR P2, PT, R3.reuse, 0x11, !P0 ;  /* 0x000000110300780c */ /* 0x040fe40004741670 */
[C---:B------:R-:W-:Y:S01]  /*a9e0*/  ISETP.LT.OR P6, PT, R3.reuse, 0x12, !P1 ;  /* 0x000000120300780c */ /* 0x040fe20004fc1670 */
[----:B------:R0:W-:Y:S01]  /*a9f0*/  @!P4 STG.E.U8 desc[UR36][R4.64+0x8], R15 ;  /* 0x0000080f0400c986 */ /* 0x0001e2000c101124 */
[----:B------:R-:W-:Y:S01]  /*aa00*/  ISETP.LT.OR P4, PT, R3, 0x11, !P1 ;  /* 0x000000110300780c */ /* 0x000fe20004f81670 */
[----:B------:R-:W-:-:S02]  /*aa10*/  @!P5 IMAD R175, R175, R22, RZ ;  /* 0x00000016afafd224 */ /* 0x000fc400078e02ff */
[----:B------:R3:W-:Y:S01]  /*aa20*/  @!P3 STG.E.U8 desc[UR36][R10.64+0x8], R13 ;  /* 0x0000080d0a00b986 */ /* 0x0007e2000c101124 */
[----:B------:R-:W-:-:S04]  /*aa30*/  @!P5 IADD3 R6, P3, R4, UR45, RZ ;  /* 0x0000002d0406dc10 */ /* 0x000fc8000ff7e0ff */
[----:B------:R-:W-:Y:S02]  /*aa40*/  @!P5 IADD3.X R7, R5, UR44, RZ, P3, !PT ;  /* 0x0000002c0507dc10 */ /* 0x000fe40009ffe4ff */
[----:B------:R-:W-:Y:S01]  /*aa50*/  ISETP.LT.OR P3, PT, R3, 0x12, !P0 ;  /* 0x000000120300780c */ /* 0x000fe20004761670 */
[-C--:B------:R-:W-:Y:S02]  /*aa60*/  @!P6 IMAD R177, R177, R22.reuse, RZ ;  /* 0x00000016b1b1e224 */ /* 0x080fe400078e02ff */
[----:B------:R4:W-:Y:S01]  /*aa70*/  @!P5 STG.E.U8 desc[UR36][R6.64+0x9], R175 ;  /* 0x000009af0600d986 */ /* 0x0009e2000c101124 */
[----:B--2---:R-:W-:Y:S01]  /*aa80*/  @!P2 IADD3 R8, P5, R4, UR45, RZ ;  /* 0x0000002d0408ac10 */ /* 0x004fe2000ffbe0ff */
[-C--:B0-----:R-:W-:Y:S02]  /*aa90*/  @!P4 IMAD R15, R176, R22.reuse, RZ ;  /* 0x00000016b00fc224 */ /* 0x081fe400078e02ff */
[----:B---3--:R-:W-:Y:S01]  /*aaa0*/  @!P2 IMAD R13, R178, R22, RZ ;  /* 0x00000016b20da224 */ /* 0x008fe200078e02ff */
[----:B------:R-:W-:Y:S01]  /*aab0*/  @!P2 IADD3.X R9, R5, UR44, RZ, P5, !PT ;  /* 0x0000002c0509ac10 */ /* 0x000fe2000affe4ff */
[----:B------:R-:W-:Y:S01]  /*aac0*/  @!P6 STG.E.U8 desc[UR36][R4.64+0x11], R177 ;  /* 0x000011b10400e986 */ /* 0x000fe2000c101124 */
[----:B------:R-:W-:-:S02]  /*aad0*/  ISETP.LT.OR P5, PT, R3, 0x19, !P0 ;  /* 0x000000190300780c */ /* 0x000fc400047a1670 */
[C---:B------:R-:W-:Y:S01]  /*aae0*/  ISETP.LT.OR P6, PT, R3.reuse, 0x1a, !P1 ;  /* 0x0000001a0300780c */ /* 0x040fe20004fc1670 */
[----:B------:R0:W-:Y:S01]  /*aaf0*/  @!P4 STG.E.U8 desc[UR36][R4.64+0x10], R15 ;  /* 0x0000100f0400c986 */ /* 0x0001e2000c101124 */
[----:B------:R-:W-:Y:S01]  /*ab00*/  ISETP.LT.OR P4, PT, R3, 0x19, !P1 ;  /* 0x000000190300780c */ /* 0x000fe20004f81670 */
[----:B------:R-:W-:Y:S02]  /*ab10*/  @!P3 IMAD R179, R179, R22, RZ ;  /* 0x00000016b3b3b224 */ /* 0x000fe400078e02ff */
[----:B------:R2:W-:Y:S01]  /*ab20*/  @!P2 STG.E.U8 desc[UR36][R8.64+0x10], R13 ;  /* 0x0000100d0800a986 */ /* 0x0005e2000c101124 */
[----:B------:R-:W-:-:S04]  /*ab30*/  @!P3 IADD3 R10, P2, R4, UR45, RZ ;  /* 0x0000002d040abc10 */ /* 0x000fc8000ff5e0ff */
[----:B------:R-:W-:Y:S02]  /*ab40*/  @!P3 IADD3.X R11, R5, UR44, RZ, P2, !PT ;  /* 0x0000002c050bbc10 */ /* 0x000fe400097fe4ff */
[----:B------:R-:W-:Y:S01]  /*ab50*/  ISETP.LT.OR P2, PT, R3, 0x1a, !P0 ;  /* 0x0000001a0300780c */ /* 0x000fe20004741670 */
[-C--:B------:R-:W-:Y:S02]  /*ab60*/  @!P6 IMAD R181, R181, R22.reuse, RZ ;  /* 0x00000016b5b5e224 */ /* 0x080fe400078e02ff */
[----:B------:R3:W-:Y:S01]  /*ab70*/  @!P3 STG.E.U8 desc[UR36][R10.64+0x11], R179 ;  /* 0x000011b30a00b986 */ /* 0x0007e2000c101124 */
[----:B----4-:R-:W-:Y:S01]  /*ab80*/  @!P5 IADD3 R6, P3, R4, UR45, RZ ;  /* 0x0000002d0406dc10 */ /* 0x010fe2000ff7e0ff */
[-C--:B0-----:R-:W-:Y:S02]  /*ab90*/  @!P4 IMAD R15, R180, R22.reuse, RZ ;  /* 0x00000016b40fc224 */ /* 0x081fe400078e02ff */
[----:B--2---:R-:W-:Y:S01]  /*aba0*/  @!P5 IMAD R13, R182, R22, RZ ;  /* 0x00000016b60dd224 */ /* 0x004fe200078e02ff */
        /* <DEDUP_REMOVED lines=13> */
[----:B---3--:R-:W-:Y:S01]  /*ac80*/  @!P3 IADD3 R10, P2, R4, UR45, RZ ;  /* 0x0000002d040abc10 */ /* 0x008fe2000ff5e0ff */
        /* <DEDUP_REMOVED lines=52> */
[----:B------:R-:W-:-:S03]  /*afd0*/  ISETP.LT.OR P2, PT, R3, 0x41, !P0 ;  /* 0x000000410300780c */ /* 0x000fc60004741670 */
[----:B------:R0:W-:Y:S01]  /*afe0*/  @!P4 STG.E.U8 desc[UR36][R4.64+0x38], R15 ;  /* 0x0000380f0400c986 */ /* 0x0001e2000c101124 */
[----:B------:R-:W-:Y:S01]  /*aff0*/  @!P5 IADD3 R6, P6, R4, UR45, RZ ;  /* 0x0000002d0406dc10 */ /* 0x000fe2000ffde0ff */
[----:B------:R-:W-:Y:S01]  /*b000*/  @!P5 IMAD R199, R199, R22, RZ ;  /* 0x00000016c7c7d224 */ /* 0x000fe200078e02ff */
[C---:B------:R-:W-:Y:S01]  /*b010*/  ISETP.LT.OR P4, PT, R3.reuse, 0x41, !P1 ;  /* 0x000000410300780c */ /* 0x040fe20004f81670 */
[----:B------:R-:W-:Y:S01]  /*b020*/  @!P3 STG.E.U8 desc[UR36][R10.64+0x38], R13 ;  /* 0x0000380d0a00b986 */ /* 0x000fe2000c101124 */
[----:B------:R-:W-:Y:S02]  /*b030*/  ISETP.LT.OR P3, PT, R3, 0x42, !P1 ;  /* 0x000000420300780c */ /* 0x000fe40004f61670 */
[----:B------:R-:W-:-:S03]  /*b040*/  @!P5 IADD3.X R7, R5, UR44, RZ, P6, !PT ;  /* 0x0000002c0507dc10 */ /* 0x000fc6000b7fe4ff */
[----:B---3--:R-:W-:Y:S01]  /*b050*/  @!P2 IADD3 R8, P6, R4, UR45, RZ ;  /* 0x0000002d0408ac10 */ /* 0x008fe2000ffde0ff */
[-C--:B------:R-:W-:Y:S01]  /*b060*/  @!P2 IMAD R21, R202, R22.reuse, RZ ;  /* 0x00000016ca15a224 */ /* 0x080fe200078e02ff */
[----:B------:R2:W-:Y:S01]  /*b070*/  @!P5 STG.E.U8 desc[UR36][R6.64+0x39], R199 ;  /* 0x000039c70600d986 */ /* 0x0005e2000c101124 */
[----:B------:R-:W-:Y:S02]  /*b080*/  ISETP.LT.OR P5, PT, R3, 0x42, !P0 ;  /* 0x000000420300780c */ /* 0x000fe400047a1670 */
[----:B------:R-:W-:Y:S01]  /*b090*/  @!P2 IADD3.X R9, R5, UR44, RZ, P6, !PT ;  /* 0x0000002c0509ac10 */ /* 0x000fe2000b7fe4ff */
[-C--:B0-----:R-:W-:Y:S01]  /*b0a0*/  @!P4 IMAD R15, R200, R22.reuse, RZ ;  /* 0x00000016c80fc224 */ /* 0x081fe200078e02ff */
[----:B------:R-:W-:Y:S01]  /*b0b0*/  ISETP.LT.OR P6, PT, R3, 0x49, !P1 ;  /* 0x000000490300780c */ /* 0x000fe20004fc1670 */
[----:B------:R-:W-:-:S03]  /*b0c0*/  @!P3 IMAD R201, R201, R22, RZ ;  /* 0x00000016c9c9b224 */ /* 0x000fc600078e02ff */
[----:B------:R0:W-:Y:S01]  /*b0d0*/  @!P4 STG.E.U8 desc[UR36][R4.64+0x40], R15 ;  /* 0x0000400f0400c986 */ /* 0x0001e2000c101124 */
[----:B------:R-:W-:-:S03]  /*b0e0*/  ISETP.LT.OR P4, PT, R3, 0x4a, !P1 ;  /* 0x0000004a0300780c */ /* 0x000fc60004f81670 */
[----:B------:R-:W-:Y:S01]  /*b0f0*/  @!P3 STG.E.U8 desc[UR36][R4.64+0x41], R201 ;  /* 0x000041c90400b986 */ /* 0x000fe2000c101124 */
[----:B------:R-:W-:Y:S01]  /*b100*/  ISETP.LT.OR P3, PT, R3, 0x49, !P0 ;  /* 0x000000490300780c */ /* 0x000fe20004761670 */
[-C--:B------:R-:W-:Y:S02]  /*b110*/  @!P5 IMAD R203, R203, R22.reuse, RZ ;  /* 0x00000016cbcbd224 */ /* 0x080fe400078e02ff */
[----:B------:R3:W-:Y:S01]  /*b120*/  @!P2 STG.E.U8 desc[UR36][R8.64+0x40], R21 ;  /* 0x000040150800a986 */ /* 0x0007e2000c101124 */
[----:B--2---:R-:W-:Y:S01]  /*b130*/  @!P5 IADD3 R6, P2, R4, UR45, RZ ;  /* 0x0000002d0406dc10 */ /* 0x004fe2000ff5e0ff */
[----:B------:R-:W-:-:S03]  /*b140*/  @!P6 IMAD R13, R204, R22, RZ ;  /* 0x00000016cc0de224 */ /* 0x000fc600078e02ff */
[----:B------:R-:W-:Y:S01]  /*b150*/  @!P5 IADD3.X R7, R5, UR44, RZ, P2, !PT ;  /* 0x0000002c0507dc10 */ /* 0x000fe200097fe4ff */
[----:B------:R-:W-:Y:S01]  /*b160*/  @!P4 IMAD R205, R205, R22, RZ ;  /* 0x00000016cdcdc224 */ /* 0x000fe200078e02ff */
[----:B------:R-:W-:-:S03]  /*b170*/  ISETP.LT.OR P2, PT, R3, 0x4a, !P0 ;  /* 0x0000004a0300780c */ /* 0x000fc60004741670 */
[----:B------:R-:W-:Y:S01]  /*b180*/  @!P5 STG.E.U8 desc[UR36][R6.64+0x41], R203 ;  /* 0x000041cb0600d986 */ /* 0x000fe2000c101124 */
[----:B------:R-:W-:Y:S01]  /*b190*/  @!P3 IADD3 R10, P5, R4, UR45, RZ ;  /* 0x0000002d040abc10 */ /* 0x000fe2000ffbe0ff */
[-C--:B0-----:R-:W-:Y:S02]  /*b1a0*/  @!P3 IMAD R15, R206, R22.reuse, RZ ;  /* 0x00000016ce0fb224 */ /* 0x081fe400078e02ff */
[----:B------:R0:W-:Y:S01]  /*b1b0*/  @!P6 STG.E.U8 desc[UR36][R4.64+0x48], R13 ;  /* 0x0000480d0400e986 */ /* 0x0001e2000c101124 */
[----:B------:R-:W-:Y:S02]  /*b1c0*/  ISETP.LT.OR P6, PT, R3, 0x51, !P1 ;  /* 0x000000510300780c */ /* 0x000fe40004fc1670 */
[----:B------:R-:W-:Y:S01]  /*b1d0*/  @!P3 IADD3.X R11, R5, UR44, RZ, P5, !PT ;  /* 0x0000002c050bbc10 */ /* 0x000fe2000affe4ff */
[----:B------:R-:W-:Y:S01]  /*b1e0*/  @!P4 STG.E.U8 desc[UR36][R4.64+0x49], R205 ;  /* 0x000049cd0400c986 */ /* 0x000fe2000c101124 */
[----:B------:R-:W-:Y:S01]  /*b1f0*/  ISETP.LT.OR P4, PT, R3, 0x52, !P1 ;  /* 0x000000520300780c */ /* 0x000fe20004f81670 */
[----:B------:R-:W-:Y:S01]  /*b200*/  @!P2 IMAD R207, R207, R22, RZ ;  /* 0x00000016cfcfa224 */ /* 0x000fe200078e02ff */
[----:B---3--:R-:W-:Y:S01]  /*b210*/  @!P2 IADD3 R8, P5, R4, UR45, RZ ;  /* 0x0000002d0408ac10 */ /* 0x008fe2000ffbe0ff */
[----:B------:R2:W-:Y:S01]  /*b220*/  @!P3 STG.E.U8 desc[UR36][R10.64+0x48], R15 ;  /* 0x0000480f0a00b986 */ /* 0x0005e2000c101124 */
[----:B------:R-:W-:-:S02]  /*b230*/  ISETP.LT.OR P3, PT, R3, 0x51, !P0 ;  /* 0x000000510300780c */ /* 0x000fc40004761670 */
[----:B------:R-:W-:Y:S02]  /*b240*/  @!P2 IADD3.X R9, R5, UR44, RZ, P5, !PT ;  /* 0x0000002c0509ac10 */ /* 0x000fe4000affe4ff */
[C---:B------:R-:W-:Y:S01]  /*b250*/  ISETP.LT.OR P5, PT, R3.reuse, 0x52, !P0 ;  /* 0x000000520300780c */ /* 0x040fe200047a1670 */
[-C--:B0-----:R-:W-:Y:S02]  /*b260*/  @!P6 IMAD R13, R208, R22.reuse, RZ ;  /* 0x00000016d00de224 */ /* 0x081fe400078e02ff */
[----:B------:R-:W-:Y:S01]  /*b270*/  @!P2 STG.E.U8 desc[UR36][R8.64+0x49], R207 ;  /* 0x000049cf0800a986 */ /* 0x000fe2000c101124 */
[----:B------:R-:W-:Y:S01]  /*b280*/  ISETP.LT.OR P2, PT, R3, 0x59, !P1 ;  /* 0x000000590300780c */ /* 0x000fe20004f41670 */
[-C--:B------:R-:W-:Y:S01]  /*b290*/  @!P4 IMAD R209, R209, R22.reuse, RZ ;  /* 0x00000016d1d1c224 */ /* 0x080fe200078e02ff */
[C---:B------:R-:W-:Y:S01]  /*b2a0*/  ISETP.LT.OR P1, PT, R3.reuse, 0x5a, !P1 ;  /* 0x0000005a0300780c */ /* 0x040fe20004f21670 */
[----:B------:R0:W-:Y:S02]  /*b2b0*/  @!P6 STG.E.U8 desc[UR36][R4.64+0x50], R13 ;  /* 0x0000500d0400e986 */ /* 0x0001e4000c101124 */
[----:B------:R-:W-:Y:S01]  /*b2c0*/  @!P3 IADD3 R6, P6, R4, UR45, RZ ;  /* 0x0000002d0406bc10 */ /* 0x000fe2000ffde0ff */
[-C--:B--2---:R-:W-:Y:S01]  /*b2d0*/  @!P3 IMAD R15, R210, R22.reuse, RZ ;  /* 0x00000016d20fb224 */ /* 0x084fe200078e02ff */
[----:B------:R-:W-:Y:S01]  /*b2e0*/  @!P4 STG.E.U8 desc[UR36][R4.64+0x51], R209 ;  /* 0x000051d10400c986 */ /* 0x000fe2000c101124 */
[----:B------:R-:W-:Y:S01]  /*b2f0*/  ISETP.LT.OR P4, PT, R3, 0x59, !P0 ;  /* 0x000000590300780c */ /* 0x000fe20004781670 */
[----:B------:R-:W-:Y:S01]  /*b300*/  @!P5 IMAD R211, R211, R22, RZ ;  /* 0x00000016d3d3d224 */ /* 0x000fe200078e02ff */
[----:B------:R-:W-:-:S02]  /*b310*/  @!P3 IADD3.X R7, R5, UR44, RZ, P6, !PT ;  /* 0x0000002c0507bc10 */ /* 0x000fc4000b7fe4ff */
[----:B------:R-:W-:Y:S02]  /*b320*/  @!P5 IADD3 R10, P6, R4, UR45, RZ ;  /* 0x0000002d040adc10 */ /* 0x000fe4000ffde0ff */
[----:B------:R-:W-:Y:S01]  /*b330*/  ISETP.LT.OR P0, PT, R3, 0x5a, !P0 ;  /* 0x0000005a0300780c */ /* 0x000fe20004701670 */
[----:B------:R2:W-:Y:S01]  /*b340*/  @!P3 STG.E.U8 desc[UR36][R6.64+0x50], R15 ;  /* 0x0000500f0600b986 */ /* 0x0005e2000c101124 */
[----:B------:R-:W-:Y:S01]  /*b350*/  @!P5 IADD3.X R11, R5, UR44, RZ, P6, !PT ;  /* 0x0000002c050bdc10 */ /* 0x000fe2000b7fe4ff */
[-C--:B0-----:R-:W-:Y:S01]  /*b360*/  @!P2 IMAD R13, R212, R22.reuse, RZ ;  /* 0x00000016d40da224 */ /* 0x081fe200078e02ff */
[----:B------:R-:W-:Y:S01]  /*b370*/  ISETP.GE.AND P3, PT, R0, 0x81, PT ;  /* 0x000000810000780c */ /* 0x000fe20003f66270 */
[-C--:B------:R-:W-:Y:S02]  /*b380*/  @!P1 IMAD R213, R213, R22.reuse, RZ ;  /* 0x00000016d5d59224 */ /* 0x080fe400078e02ff */
[----:B------:R0:W-:Y:S01]  /*b390*/  @!P5 STG.E.U8 desc[UR36][R10.64+0x51], R211 ;  /* 0x000051d30a00d986 */ /* 0x0001e2000c101124 */
[----:B------:R-:W-:Y:S01]  /*b3a0*/  @!P4 IADD3 R8, P5, R4, UR45, RZ ;  /* 0x0000002d0408cc10 */ /* 0x000fe2000ffbe0ff */
[-C--:B------:R-:W-:Y:S01]  /*b3b0*/  @!P4 IMAD R21, R214, R22.reuse, RZ ;  /* 0x00000016d615c224 */ /* 0x080fe200078e02ff */
[----:B------:R-:W-:Y:S01]  /*b3c0*/  ISETP.LT.OR P6, PT, R3, 0x1, !P3 ;  /* 0x000000010300780c */ /* 0x000fe20005fc1670 */
[----:B------:R3:W-:Y:S01]  /*b3d0*/  @!P2 STG.E.U8 desc[UR36][R4.64+0x58], R13 ;  /* 0x0000580d0400a986 */ /* 0x0007e2000c101124 */
[----:B------:R-:W-:Y:S01]  /*b3e0*/  @!P4 IADD3.X R9, R5, UR44, RZ, P5, !PT ;  /* 0x0000002c0509cc10 */ /* 0x000fe2000affe4ff */
[----:B--2---:R-:W-:Y:S01]  /*b3f0*/  IMAD.U32 R7, RZ, RZ, UR10 ;  /* 0x0000000aff077e24 */ /* 0x004fe2000f8e00ff */
[----:B------:R-:W-:Y:S01]  /*b400*/  ISETP.GE.AND P2, PT, R0, 0x89, PT ;  /* 0x000000890000780c */ /* 0x000fe20003f46270 */
[----:B------:R-:W-:Y:S01]  /*b410*/  @!P1 STG.E.U8 desc[UR36][R4.64+0x59], R213 ;  /* 0x000059d504009986 */ /* 0x000fe2000c101124 */
[----:B------:R-:W-:Y:S01]  /*b420*/  ISETP.LT.OR P5, PT, R3, 0x2, !P3 ;  /* 0x000000020300780c */ /* 0x000fe20005fa1670 */
[----:B------:R-:W-:Y:S01]  /*b430*/  @!P0 IMAD R215, R215, R22, RZ ;  /* 0x00000016d7d78224 */ /* 0x000fe200078e02ff */
[----:B------:R-:W-:Y:S01]  /*b440*/  ISETP.LT.OR P1, PT, R3, 0x1, !P2 ;  /* 0x000000010300780c */ /* 0x000fe20005721670 */
[----:B------:R2:W-:Y:S01]  /*b450*/  @!P4 STG.E.U8 desc[UR36][R8.64+0x58], R21 ;  /* 0x000058150800c986 */ /* 0x0005e2000c101124 */
[----:B0-----:R-:W-:-:S03]  /*b460*/  @!P0 IADD3 R10, P4, R4, UR45, RZ ;  /* 0x0000002d040a8c10 */ /* 0x001fc6000ff9e0ff */
[----:B---3--:R-:W-:Y:S01]  /*b470*/  @!P6 IMAD R13, R120, R22, RZ ;  /* 0x00000016780de224 */ /* 0x008fe200078e02ff */
[----:B------:R-:W-:Y:S02]  /*b480*/  @!P0 IADD3.X R11, R5, UR44, RZ, P4, !PT ;  /* 0x0000002c050b8c10 */ /* 0x000fe4000a7fe4ff */
[----:B------:R-:W-:-:S03]  /*b490*/  LEA R6, P4, R7, R4, 0x7 ;  /* 0x0000000407067211 */ /* 0x000fc600078838ff */
[----:B------:R0:W-:Y:S01]  /*b4a0*/  @!P0 STG.E.U8 desc[UR36][R10.64+0x59], R215 ;  /* 0x000059d70a008986 */ /* 0x0001e2000c101124 */
[----:B------:R-:W-:Y:S01]  /*b4b0*/  IADD3.X R7, R5, UR4, RZ, P4, !PT ;  /* 0x0000000405077c10 */ /* 0x000fe2000a7fe4ff */
[-C--:B------:R-:W-:Y:S01]  /*b4c0*/  @!P5 IMAD R121, R121, R22.reuse, RZ ;  /* 0x000000167979d224 */ /* 0x080fe200078e02ff */
[C---:B------:R-:W-:Y:S01]  /*b4d0*/  ISETP.LT.OR P4, PT, R3.reuse, 0x2, !P2 ;  /* 0x000000020300780c */ /* 0x040fe20005781670 */
[----:B------:R-:W-:Y:S01]  /*b4e0*/  @!P1 IMAD R15, R122, R22, RZ ;  /* 0x000000167a0f9224 */ /* 0x000fe200078e02ff */
[----:B--2---:R-:W-:Y:S01]  /*b4f0*/  @!P1 IADD3 R8, P0, R6, UR45, RZ ;  /* 0x0000002d06089c10 */ /* 0x004fe2000ff1e0ff */
[----:B------:R2:W-:Y:S01]  /*b500*/  @!P6 STG.E.U8 desc[UR36][R6.64], R13 ;  /* 0x0000000d0600e986 */ /* 0x0005e2000c101124 */
[----:B------:R-:W-:Y:S01]  /*b510*/  ISETP.LT.OR P6, PT, R3, 0x9, !P3 ;  /* 0x000000090300780c */ /* 0x000fe20005fc1670 */
[----:B------:R-:W-:Y:S01]  /*b520*/  USHF.L.U64.HI UR4, UR10, 0x8, UR11 ;  /* 0x000000080a047899 */ /* 0x000fe2000801020b */
[----:B------:R-:W-:Y:S01]  /*b530*/  @!P1 IADD3.X R9, R7, UR44, RZ, P0, !PT ;  /* 0x0000002c07099c10 */ /* 0x000fe200087fe4ff */
[----:B------:R-:W-:Y:S01]  /*b540*/  @!P5 STG.E.U8 desc[UR36][R6.64+0x1], R121 ;  /* 0x000001790600d986 */ /* 0x000fe2000c101124 */
[----:B------:R-:W-:-:S03]  /*b550*/  ISETP.LT.OR P0, PT, R3, 0xa, !P3 ;  /* 0x0000000a0300780c */ /* 0x000fc60005f01670 */
[----:B------:R3:W-:Y:S01]  /*b560*/  @!P1 STG.E.U8 desc[UR36][R8.64], R15 ;  /* 0x0000000f08009986 */ /* 0x0007e2000c101124 */
[----:B------:R-:W-:Y:S01]  /*b570*/  ISETP.LT.OR P1, PT, R3, 0x9, !P2 ;  /* 0x000000090300780c */ /* 0x000fe20005721670 */
[----:B------:R-:W-:Y:S01]  /*b580*/  @!P4 IMAD R123, R123, R22, RZ ;  /* 0x000000167b7bc224 */ /* 0x000fe200078e02ff */
[----:B0-----:R-:W-:-:S03]  /*b590*/  @!P4 IADD3 R10, P5, R6, UR45, RZ ;  /* 0x0000002d060acc10 */ /* 0x001fc6000ffbe0ff */
[-C--:B--2---:R-:W-:Y:S01]  /*b5a0*/  @!P6 IMAD R13, R124, R22.reuse, RZ ;  /* 0x000000167c0de224 */ /* 0x084fe200078e02ff */
[----:B------:R-:W-:Y:S02]  /*b5b0*/  @!P4 IADD3.X R11, R7, UR44, RZ, P5, !PT ;  /* 0x0000002c070bcc10 */ /* 0x000fe4000affe4ff */
[----:B------:R-:W-:Y:S01]  /*b5c0*/  ISETP.LT.OR P5, PT, R3, 0xa, !P2 ;  /* 0x0000000a0300780c */ /* 0x000fe200057a1670 */
[-C--:B------:R-:W-:Y:S02]  /*b5d0*/  @!P0 IMAD R125, R125, R22.reuse, RZ ;  /* 0x000000167d7d8224 */ /* 0x080fe400078e02ff */
[----:B------:R0:W-:Y:S01]  /*b5e0*/  @!P4 STG.E.U8 desc[UR36][R10.64+0x1], R123 ;  /* 0x0000017b0a00c986 */ /* 0x0001e2000c101124 */
[----:B------:R-:W-:Y:S01]  /*b5f0*/  ISETP.LT.OR P4, PT, R3, 0x11, !P3 ;  /* 0x000000110300780c */ /* 0x000fe20005f81670 */
[----:B---3--:R-:W-:Y:S02]  /*b600*/  @!P1 IMAD R15, R126, R22, RZ ;  /* 0x000000167e0f9224 */ /* 0x008fe400078e02ff */
[----:B------:R-:W-:Y:S01]  /*b610*/  @!P6 STG.E.U8 desc[UR36][R6.64+0x8], R13 ;  /* 0x0000080d0600e986 */ /* 0x000fe2000c101124 */
[----:B------:R-:W-:-:S03]  /*b620*/  @!P1 IADD3 R8, P6, R6, UR45, RZ ;  /* 0x0000002d06089c10 */ /* 0x000fc6000ffde0ff */
[----:B------:R-:W-:Y:S01]  /*b630*/  @!P0 STG.E.U8 desc[UR36][R6.64+0x9], R125 ;  /* 0x0000097d06008986 */ /* 0x000fe2000c101124 */
[----:B------:R-:W-:Y:S01]  /*b640*/  @!P1 IADD3.X R9, R7, UR44, RZ, P6, !PT ;  /* 0x0000002c07099c10 */ /* 0x000fe2000b7fe4ff */
[-C--:B------:R-:W-:Y:S01]  /*b650*/  @!P5 IMAD R127, R127, R22.reuse, RZ ;  /* 0x000000167f7fd224 */ /* 0x080fe200078e02ff */
[C---:B------:R-:W-:Y:S02]  /*b660*/  ISETP.LT.OR P0, PT, R3.reuse, 0x11, !P2 ;  /* 0x000000110300780c */ /* 0x040fe40005701670 */
[----:B0-----:R-:W-:Y:S01]  /*b670*/  @!P5 IADD3 R10, P6, R6, UR45, RZ ;  /* 0x0000002d060adc10 */ /* 0x001fe2000ffde0ff */
[----:B------:R0:W-:Y:S01]  /*b680*/  @!P1 STG.E.U8 desc[UR36][R8.64+0x8], R15 ;  /* 0x0000080f08009986 */ /* 0x0001e2000c101124 */
[----:B------:R-:W-:Y:S01]  /*b690*/  ISETP.LT.OR P1, PT, R3, 0x12, !P3 ;  /* 0x000000120300780c */ /* 0x000fe20005f21670 */
[----:B------:R-:W-:Y:S01]  /*b6a0*/  @!P4 IMAD R21, R128, R22, RZ ;  /* 0x000000168015c224 */ /* 0x000fe200078e02ff */
[----:B------:R-:W-:-:S05]  /*b6b0*/  @!P5 IADD3.X R11, R7, UR44, RZ, P6, !PT ;  /* 0x0000002c070bdc10 */ /* 0x000fca000b7fe4ff */
[----:B------:R-:W-:Y:S01]  /*b6c0*/  @!P5 STG.E.U8 desc[UR36][R10.64+0x9], R127 ;  /* 0x0000097f0a00d986 */ /* 0x000fe2000c101124 */
[----:B------:R-:W-:Y:S02]  /*b6d0*/  ISETP.LT.OR P5, PT, R3, 0x12, !P2 ;  /* 0x000000120300780c */ /* 0x000fe400057a1670 */
[----:B------:R-:W-:Y:S01]  /*b6e0*/  @!P0 IADD3 R12, P6, R6, UR45, RZ ;  /* 0x0000002d060c8c10 */ /* 0x000fe2000ffde0ff */
[-C--:B0-----:R-:W-:Y:S01]  /*b6f0*/  @!P0 IMAD R15, R130, R22.reuse, RZ ;  /* 0x00000016820f8224 */ /* 0x081fe200078e02ff */
[----:B------:R0:W-:Y:S01]  /*b700*/  @!P4 STG.E.U8 desc[UR36][R6.64+0x10], R21 ;  /* 0x000010150600c986 */ /* 0x0001e2000c101124 */
[----:B------:R-:W-:Y:S01]  /*b710*/  @!P1 IMAD R129, R129, R22, RZ ;  /* 0x0000001681819224 */ /* 0x000fe200078e02ff */
[----:B------:R-:W-:Y:S02]  /*b720*/  @!P0 IADD3.X R13, R7, UR44, RZ, P6, !PT ;  /* 0x0000002c070d8c10 */ /* 0x000fe4000b7fe4ff */
[C---:B------:R-:W-:Y:S02]  /*b730*/  ISETP.LT.OR P6, PT, R3.reuse, 0x19, !P3 ;  /* 0x000000190300780c */ /* 0x040fe40005fc1670 */
[----:B------:R-:W-:Y:S01]  /*b740*/  @!P1 STG.E.U8 desc[UR36][R6.64+0x11], R129 ;  /* 0x0000118106009986 */ /* 0x000fe2000c101124 */
[----:B------:R-:W-:-:S02]  /*b750*/  ISETP.LT.OR P1, PT, R3, 0x19, !P2 ;  /* 0x000000190300780c */ /* 0x000fc40005721670 */
[----:B------:R-:W-:Y:S01]  /*b760*/  @!P5 IADD3 R8, P4, R6, UR45, RZ ;  /* 0x0000002d0608dc10 */ /* 0x000fe2000ff9e0ff */
[----:B------:R2:W-:Y:S01]  /*b770*/  @!P0 STG.E.U8 desc[UR36][R12.64+0x10], R15 ;  /* 0x0000100f0c008986 */ /* 0x0005e2000c101124 */
[----:B------:R-:W-:Y:S01]  /*b780*/  ISETP.LT.OR P0, PT, R3, 0x1a, !P3 ;  /* 0x0000001a0300780c */ /* 0x000fe20005f01670 */
[-C--:B------:R-:W-:Y:S01]  /*b790*/  @!P5 IMAD R131, R131, R22.reuse, RZ ;  /* 0x000000168383d224 */ /* 0x080fe200078e02ff */
[----:B------:R-:W-:Y:S02]  /*b7a0*/  @!P5 IADD3.X R9, R7, UR44, RZ, P4, !PT ;  /* 0x0000002c0709dc10 */ /* 0x000fe4000a7fe4ff */
[C---:B------:R-:W-:Y:S02]  /*b7b0*/  ISETP.LT.OR P4, PT, R3.reuse, 0x1a, !P2 ;  /* 0x0000001a0300780c */ /* 0x040fe40005781670 */
[----:B0-----:R-:W-:Y:S01]  /*b7c0*/  @!P6 IMAD R21, R132, R22, RZ ;  /* 0x000000168415e224 */ /* 0x001fe200078e02ff */
[----:B------:R0:W-:Y:S01]  /*b7d0*/  @!P5 STG.E.U8 desc[UR36][R8.64+0x11], R131 ;  /* 0x000011830800d986 */ /* 0x0001e2000c101124 */
[----:B------:R-:W-:-:S03]  /*b7e0*/  ISETP.LT.OR P5, PT, R3, 0x21, !P3 ;  /* 0x000000210300780c */ /* 0x000fc60005fa1670 */
[----:B------:R3:W-:Y:S01]  /*b7f0*/  @!P6 STG.E.U8 desc[UR36][R6.64+0x18], R21 ;  /* 0x000018150600e986 */ /* 0x0007e2000c101124 */
[----:B------:R-:W-:Y:S01]  /*b800*/  @!P1 IADD3 R10, P6, R6, UR45, RZ ;  /* 0x0000002d060a9c10 */ /* 0x000fe2000ffde0ff */
[-C--:B------:R-:W-:Y:S02]  /*b810*/  @!P0 IMAD R133, R133, R22.reuse, RZ ;  /* 0x0000001685858224 */ /* 0x080fe400078e02ff */
[-C--:B--2---:R-:W-:Y:S01]  /*b820*/  @!P1 IMAD R15, R134, R22.reuse, RZ ;  /* 0x00000016860f9224 */ /* 0x084fe200078e02ff */
[----:B------:R-:W-:Y:S01]  /*b830*/  @!P1 IADD3.X R11, R7, UR44, RZ, P6, !PT ;  /* 0x0000002c070b9c10 */ /* 0x000fe2000b7fe4ff */
[-C--:B------:R-:W-:Y:S01]  /*b840*/  @!P4 IMAD R135, R135, R22.reuse, RZ ;  /* 0x000000168787c224 */ /* 0x080fe200078e02ff */
[----:B------:R-:W-:Y:S01]  /*b850*/  @!P0 STG.E.U8 desc[UR36][R6.64+0x19], R133 ;  /* 0x0000198506008986 */ /* 0x000fe2000c101124 */
[C---:B------:R-:W-:Y:S02]  /*b860*/  ISETP.LT.OR P0, PT, R3.reuse, 0x21, !P2 ;  /* 0x000000210300780c */ /* 0x040fe40005701670 */
[----:B0-----:R-:W-:Y:S01]  /*b870*/  @!P4 IADD3 R8, P6, R6, UR45, RZ ;  /* 0x0000002d0608cc10 */ /* 0x001fe2000ffde0ff */
[----:B------:R0:W-:Y:S01]  /*b880*/  @!P1 STG.E.U8 desc[UR36][R10.64+0x18], R15 ;  /* 0x0000180f0a009986 */ /* 0x0001e2000c101124 */
[----:B------:R-:W-:Y:S01]  /*b890*/  ISETP.LT.OR P1, PT, R3, 0x22, !P3 ;  /* 0x000000220300780c */ /* 0x000fe20005f21670 */
[----:B---3--:R-:W-:Y:S01]  /*b8a0*/  @!P5 IMAD R21, R136, R22, RZ ;  /* 0x000000168815d224 */ /* 0x008fe200078e02ff */
[----:B------:R-:W-:-:S05]  /*b8b0*/  @!P4 IADD3.X R9, R7, UR44, RZ, P6, !PT ;  /* 0x0000002c0709cc10 */ /* 0x000fca000b7fe4ff */
[----:B------:R2:W-:Y:S01]  /*b8c0*/  @!P4 STG.E.U8 desc[UR36][R8.64+0x19], R135 ;  /* 0x000019870800c986 */ /* 0x0005e2000c101124 */
        /* <DEDUP_REMOVED lines=9> */
[----:B--2---:R-:W-:Y:S01]  /*b960*/  @!P4 IADD3 R8, P5, R6, UR45, RZ ;  /* 0x0000002d0608cc10 */ /* 0x004fe2000ffbe0ff */
[----:B------:R2:W-:Y:S01]  /*b970*/  @!P0 STG.E.U8 desc[UR36][R12.64+0x20], R11 ;  /* 0x0000200b0c008986 */ /* 0x0005e2000c101124 */
[----:B------:R-:W-:Y:S01]  /*b980*/  ISETP.LT.OR P0, PT, R3, 0x2a, !P3 ;  /* 0x0000002a0300780c */ /* 0x000fe20005f01670 */
[-C--:B------:R-:W-:Y:S01]  /*b990*/  @!P4 IMAD R139, R139, R22.reuse, RZ ;  /* 0x000000168b8bc224 */ /* 0x080fe200078e02ff */
[----:B------:R-:W-:Y:S02]  /*b9a0*/  @!P4 IADD3.X R9, R7, UR44, RZ, P5, !PT ;  /* 0x0000002c0709cc10 */ /* 0x000fe4000affe4ff */
[C---:B------:R-:W-:Y:S02]  /*b9b0*/  ISETP.LT.OR P5, PT, R3.reuse, 0x2a, !P2 ;  /* 0x0000002a0300780c */ /* 0x040fe400057a1670 */
[-C--:B------:R-:W-:Y:S01]  /*b9c0*/  @!P6 IMAD R15, R140, R22.reuse, RZ ;  /* 0x000000168c0fe224 */ /* 0x080fe200078e02ff */
[----:B------:R3:W-:Y:S01]  /*b9d0*/  @!P4 STG.E.U8 desc[UR36][R8.64+0x21], R139 ;  /* 0x0000218b0800c986 */ /* 0x0007e2000c101124 */
[----:B------:R-:W-:Y:S01]  /*b9e0*/  ISETP.LT.OR P4, PT, R3, 0x31, !P3 ;  /* 0x000000310300780c */ /* 0x000fe20005f81670 */
[----:B0-----:R-:W-:-:S02]  /*b9f0*/  @!P1 IMAD R21, R142, R22, RZ ;  /* 0x000000168e159224 */ /* 0x001fc400078e02ff */
[----:B------:R0:W-:Y:S01]  /*ba00*/  @!P6 STG.E.U8 desc[UR36][R6.64+0x28], R15 ;  /* 0x0000280f0600e986 */ /* 0x0001e2000c101124 */
[----:B------:R-:W-:Y:S01]  /*ba10*/  @!P1 IADD3 R10, P6, R6, UR45, RZ ;  /* 0x0000002d060a9c10 */ /* 0x000fe2000ffde0ff */
[----:B------:R-:W-:-:S03]  /*ba20*/  @!P0 IMAD R141, R141, R22, RZ ;  /* 0x000000168d8d8224 */ /* 0x000fc600078e02ff */
[----:B--2---:R-:W-:Y:S01]  /*ba30*/  @!P1 IADD3.X R11, R7, UR44, RZ, P6, !PT ;  /* 0x0000002c070b9c10 */ /* 0x004fe2000b7fe4ff */
[-C--:B------:R-:W-:Y:S01]  /*ba40*/  @!P5 IMAD R143, R143, R22.reuse, RZ ;  /* 0x000000168f8fd224 */ /* 0x080fe200078e02ff */
[----:B------:R-:W-:Y:S01]  /*ba50*/  @!P0 STG.E.U8 desc[UR36][R6.64+0x29], R141 ;  /* 0x0000298d06008986 */ /* 0x000fe2000c101124 */
[C---:B------:R-:W-:Y:S02]  /*ba60*/  ISETP.LT.OR P0, PT, R3.reuse, 0x31, !P2 ;  /* 0x000000310300780c */ /* 0x040fe40005701670 */
[----:B---3--:R-:W-:Y:S01]  /*ba70*/  @!P5 IADD3 R8, P6, R6, UR45, RZ ;  /* 0x0000002d0608dc10 */ /* 0x008fe2000ffde0ff */
[----:B------:R2:W-:Y:S01]  /*ba80*/  @!P1 STG.E.U8 desc[UR36][R10.64+0x28], R21 ;  /* 0x000028150a009986 */ /* 0x0005e2000c101124 */
[----:B------:R-:W-:Y:S01]  /*ba90*/  ISETP.LT.OR P1, PT, R3, 0x32, !P3 ;  /* 0x000000320300780c */ /* 0x000fe20005f21670 */
[----:B0-----:R-:W-:Y:S01]  /*baa0*/  @!P4 IMAD R15, R144, R22, RZ ;  /* 0x00000016900fc224 */ /* 0x001fe200078e02ff */
[----:B------:R-:W-:-:S05]  /*bab0*/  @!P5 IADD3.X R9, R7, UR44, RZ, P6, !PT ;  /* 0x0000002c0709dc10 */ /* 0x000fca000b7fe4ff */
[----:B------:R0:W-:Y:S01]  /*bac0*/  @!P5 STG.E.U8 desc[UR36][R8.64+0x29], R143 ;  /* 0x0000298f0800d986 */ /* 0x0001e2000c101124 */
[----:B------:R-:W-:Y:S02]  /*bad0*/  ISETP.LT.OR P5, PT, R3, 0x32, !P2 ;  /* 0x000000320300780c */ /* 0x000fe400057a1670 */
[----:B------:R-:W-:Y:S01]  /*bae0*/  @!P0 IADD3 R12, P6, R6, UR45, RZ ;  /* 0x0000002d060c8c10 */ /* 0x000fe2000ffde0ff */
[-C--:B--2---:R-:W-:Y:S01]  /*baf0*/  @!P0 IMAD R11, R146, R22.reuse, RZ ;  /* 0x00000016920b8224 */ /* 0x084fe200078e02ff */
[----:B------:R2:W-:Y:S01]  /*bb00*/  @!P4 STG.E.U8 desc[UR36][R6.64+0x30], R15 ;  /* 0x0000300f0600c986 */ /* 0x0005e2000c101124 */
[----:B------:R-:W-:Y:S01]  /*bb10*/  @!P1 IMAD R145, R145, R22, RZ ;  /* 0x0000001691919224 */ /* 0x000fe200078e02ff */
[----:B------:R-:W-:Y:S02]  /*bb20*/  @!P0 IADD3.X R13, R7, UR44, RZ, P6, !PT ;  /* 0x0000002c070d8c10 */ /* 0x000fe4000b7fe4ff */
[C---:B------:R-:W-:Y:S02]  /*bb30*/  ISETP.LT.OR P6, PT, R3.reuse, 0x39, !P3 ;  /* 0x000000390300780c */ /* 0x040fe40005fc1670 */
[----:B------:R-:W-:Y:S01]  /*bb40*/  @!P1 STG.E.U8 desc[UR36][R6.64+0x31], R145 ;  /* 0x0000319106009986 */ /* 0x000fe2000c101124 */
[----:B------:R-:W-:-:S02]  /*bb50*/  ISETP.LT.OR P1, PT, R3, 0x39, !P2 ;  /* 0x000000390300780c */ /* 0x000fc40005721670 */
[----:B0-----:R-:W-:Y:S01]  /*bb60*/  @!P5 IADD3 R8, P4, R6, UR45, RZ ;  /* 0x0000002d0608dc10 */ /* 0x001fe2000ff9e0ff */
[----:B------:R0:W-:Y:S01]  /*bb70*/  @!P0 STG.E.U8 desc[UR36][R12.64+0x30], R11 ;  /* 0x0000300b0c008986 */ /* 0x0001e2000c101124 */
[----:B------:R-:W-:Y:S01]  /*bb80*/  ISETP.LT.OR P0, PT, R3, 0x3a, !P3 ;  /* 0x0000003a0300780c */ /* 0x000fe20005f01670 */
[-C--:B------:R-:W-:Y:S01]  /*bb90*/  @!P5 IMAD R147, R147, R22.reuse, RZ ;  /* 0x000000169393d224 */ /* 0x080fe200078e02ff */
[----:B------:R-:W-:Y:S02]  /*bba0*/  @!P5 IADD3.X R9, R7, UR44, RZ, P4, !PT ;  /* 0x0000002c0709dc10 */ /* 0x000fe4000a7fe4ff */
[C---:B------:R-:W-:Y:S02]  /*bbb0*/  ISETP.LT.OR P4, PT, R3.reuse, 0x3a, !P2 ;  /* 0x0000003a0300780c */ /* 0x040fe40005781670 */
[-C--:B--2---:R-:W-:Y:S01]  /*bbc0*/  @!P6 IMAD R15, R148, R22.reuse, RZ ;  /* 0x00000016940fe224 */ /* 0x084fe200078e02ff */
[----:B------:R2:W-:Y:S01]  /*bbd0*/  @!P5 STG.E.U8 desc[UR36][R8.64+0x31], R147 ;  /* 0x000031930800d986 */ /* 0x0005e2000c101124 */
[----:B------:R-:W-:Y:S01]  /*bbe0*/  ISETP.LT.OR P5, PT, R3, 0x41, !P3 ;  /* 0x000000410300780c */ /* 0x000fe20005fa1670 */
[----:B------:R-:W-:-:S02]  /*bbf0*/  @!P1 IMAD R21, R150, R22, RZ ;  /* 0x0000001696159224 */ /* 0x000fc400078e02ff */
[----:B------:R3:W-:Y:S01]  /*bc00*/  @!P6 STG.E.U8 desc[UR36][R6.64+0x38], R15 ;  /* 0x0000380f0600e986 */ /* 0x0007e2000c101124 */
[----:B------:R-:W-:Y:S01]  /*bc10*/  @!P1 IADD3 R10, P6, R6, UR45, RZ ;  /* 0x0000002d060a9c10 */ /* 0x000fe2000ffde0ff */
[----:B------:R-:W-:-:S03]  /*bc20*/  @!P0 IMAD R149, R149, R22, RZ ;  /* 0x0000001695958224 */ /* 0x000fc600078e02ff */
[----:B0-----:R-:W-:Y:S01]  /*bc30*/  @!P1 IADD3.X R11, R7, UR44, RZ, P6, !PT ;  /* 0x0000002c070b9c10 */ /* 0x001fe2000b7fe4ff */
[-C--:B------:R-:W-:Y:S01]  /*bc40*/  @!P4 IMAD R151, R151, R22.reuse, RZ ;  /* 0x000000169797c224 */ /* 0x080fe200078e02ff */
[----:B------:R-:W-:Y:S01]  /*bc50*/  @!P0 STG.E.U8 desc[UR36][R6.64+0x39], R149 ;  /* 0x0000399506008986 */ /* 0x000fe2000c101124 */
[C---:B------:R-:W-:Y:S02]  /*bc60*/  ISETP.LT.OR P0, PT, R3.reuse, 0x41, !P2 ;  /* 0x000000410300780c */ /* 0x040fe40005701670 */
[----:B--2---:R-:W-:Y:S01]  /*bc70*/  @!P4 IADD3 R8, P6, R6, UR45, RZ ;  /* 0x0000002d0608cc10 */ /* 0x004fe2000ffde0ff */
        /* <DEDUP_REMOVED lines=20> */
[-C--:B0-----:R-:W-:Y:S01]  /*bdc0*/  @!P6 IMAD R15, R156, R22.reuse, RZ ;  /* 0x000000169c0fe224 */ /* 0x081fe200078e02ff */
[----:B------:R0:W-:Y:S01]  /*bdd0*/  @!P4 STG.E.U8 desc[UR36][R8.64+0x41], R155 ;  /* 0x0000419b0800c986 */ /* 0x0001e2000c101124 */
[----:B------:R-:W-:Y:S01]  /*bde0*/  ISETP.LT.OR P4, PT, R3, 0x51, !P3 ;  /* 0x000000510300780c */ /* 0x000fe20005f81670 */
[----:B------:R-:W-:-:S02]  /*bdf0*/  @!P1 IMAD R157, R157, R22, RZ ;  /* 0x000000169d9d9224 */ /* 0x000fc400078e02ff */
[----:B------:R3:W-:Y:S02]  /*be00*/  @!P6 STG.E.U8 desc[UR36][R6.64+0x48], R15 ;  /* 0x0000480f0600e986 */ /* 0x0007e4000c101124 */
[----:B------:R-:W-:Y:S01]  /*be10*/  @!P0 IADD3 R10, P6, R6, UR45, RZ ;  /* 0x0000002d060a8c10 */ /* 0x000fe2000ffde0ff */
[-C--:B--2---:R-:W-:Y:S01]  /*be20*/  @!P0 IMAD R13, R158, R22.reuse, RZ ;  /* 0x000000169e0d8224 */ /* 0x084fe200078e02ff */
[----:B------:R-:W-:Y:S02]  /*be30*/  @!P1 STG.E.U8 desc[UR36][R6.64+0x49], R157 ;  /* 0x0000499d06009986 */ /* 0x000fe4000c101124 */
[----:B------:R-:W-:Y:S01]  /*be40*/  @!P0 IADD3.X R11, R7, UR44, RZ, P6, !PT ;  /* 0x0000002c070b8c10 */ /* 0x000fe2000b7fe4ff */
[-C--:B------:R-:W-:Y:S01]  /*be50*/  @!P5 IMAD R159, R159, R22.reuse, RZ ;  /* 0x000000169f9fd224 */ /* 0x080fe200078e02ff */
[C---:B------:R-:W-:Y:S02]  /*be60*/  ISETP.LT.OR P6, PT, R3.reuse, 0x52, !P3 ;  /* 0x000000520300780c */ /* 0x040fe40005fc1670 */
[----:B0-----:R-:W-:Y:S01]  /*be70*/  @!P5 IADD3 R8, P1, R6, UR45, RZ ;  /* 0x0000002d0608dc10 */ /* 0x001fe2000ff3e0ff */
[----:B------:R0:W-:Y:S01]  /*be80*/  @!P0 STG.E.U8 desc[UR36][R10.64+0x48], R13 ;  /* 0x0000480d0a008986 */ /* 0x0001e2000c101124 */
[----:B------:R-:W-:Y:S01]  /*be90*/  ISETP.LT.OR P0, PT, R3, 0x51, !P2 ;  /* 0x000000510300780c */ /* 0x000fe20005701670 */
[----:B---3--:R-:W-:Y:S01]  /*bea0*/  @!P4 IMAD R15, R160, R22, RZ ;  /* 0x00000016a00fc224 */ /* 0x008fe200078e02ff */
[----:B------:R-:W-:-:S02]  /*beb0*/  @!P5 IADD3.X R9, R7, UR44, RZ, P1, !PT ;  /* 0x0000002c0709dc10 */ /* 0x000fc40008ffe4ff */
[----:B------:R-:W-:-:S03]  /*bec0*/  ISETP.LT.OR P1, PT, R3, 0x52, !P2 ;  /* 0x000000520300780c */ /* 0x000fc60005721670 */
[----:B------:R2:W-:Y:S01]  /*bed0*/  @!P5 STG.E.U8 desc[UR36][R8.64+0x49], R159 ;  /* 0x0000499f0800d986 */ /* 0x0005e2000c101124 */
[----:B------:R-:W-:Y:S01]  /*bee0*/  ISETP.LT.OR P5, PT, R3, 0x59, !P3 ;  /* 0x000000590300780c */ /* 0x000fe20005fa1670 */
[-C--:B------:R-:W-:Y:S01]  /*bef0*/  @!P6 IMAD R161, R161, R22.reuse, RZ ;  /* 0x00000016a1a1e224 */ /* 0x080fe200078e02ff */
[----:B------:R-:W-:Y:S01]  /*bf00*/  ISETP.LT.OR P3, PT, R3, 0x5a, !P3 ;  /* 0x0000005a0300780c */ /* 0x000fe20005f61670 */
[----:B------:R-:W-:Y:S02]  /*bf10*/  @!P4 STG.E.U8 desc[UR36][R6.64+0x50], R15 ;  /* 0x0000500f0600c986 */ /* 0x000fe4000c101124 */
[----:B0-----:R-:W-:Y:S02]  /*bf20*/  @!P0 IADD3 R10, P4, R6, UR45, RZ ;  /* 0x0000002d060a8c10 */ /* 0x001fe4000ff9e0ff */
[----:B------:R-:W-:Y:S02]  /*bf30*/  @!P6 STG.E.U8 desc[UR36][R6.64+0x51], R161 ;  /* 0x000051a10600e986 */ /* 0x000fe4000c101124 */
[----:B------:R-:W-:Y:S01]  /*bf40*/  @!P0 IADD3.X R11, R7, UR44, RZ, P4, !PT ;  /* 0x0000002c070b8c10 */ /* 0x000fe2000a7fe4ff */
[-C--:B------:R-:W-:Y:S01]  /*bf50*/  @!P1 IMAD R163, R163, R22.reuse, RZ ;  /* 0x00000016a3a39224 */ /* 0x080fe200078e02ff */
[C---:B------:R-:W-:Y:S01]  /*bf60*/  ISETP.LT.OR P4, PT, R3.reuse, 0x59, !P2 ;  /* 0x000000590300780c */ /* 0x040fe20005781670 */
[-C--:B--2---:R-:W-:Y:S01]  /*bf70*/  @!P0 IMAD R9, R162, R22.reuse, RZ ;  /* 0x00000016a2098224 */ /* 0x084fe200078e02ff */
[----:B------:R-:W-:Y:S01]  /*bf80*/  @!P1 IADD3 R12, P6, R6, UR45, RZ ;  /* 0x0000002d060c9c10 */ /* 0x000fe2000ffde0ff */
[-C--:B------:R-:W-:Y:S01]  /*bf90*/  @!P5 IMAD R21, R164, R22.reuse, RZ ;  /* 0x00000016a415d224 */ /* 0x080fe200078e02ff */
[----:B------:R-:W-:Y:S01]  /*bfa0*/  ISETP.LT.OR P2, PT, R3, 0x5a, !P2 ;  /* 0x0000005a0300780c */ /* 0x000fe20005741670 */
[----:B------:R-:W-:Y:S01]  /*bfb0*/  @!P3 IMAD R165, R165, R22, RZ ;  /* 0x00000016a5a5b224 */ /* 0x000fe200078e02ff */
[----:B------:R-:W-:Y:S01]  /*bfc0*/  @!P1 IADD3.X R13, R7, UR44, RZ, P6, !PT ;  /* 0x0000002c070d9c10 */ /* 0x000fe2000b7fe4ff */
[----:B------:R0:W-:Y:S01]  /*bfd0*/  @!P0 STG.E.U8 desc[UR36][R10.64+0x50], R9 ;  /* 0x000050090a008986 */ /* 0x0001e2000c101124 */
[----:B------:R-:W-:Y:S01]  /*bfe0*/  @!P3 IMAD.MOV.U32 R8, RZ, RZ, R6 ;  /* 0x000000ffff08b224 */ /* 0x000fe200078e0006 */
[----:B------:R-:W-:-:S02]  /*bff0*/  ISETP.GE.AND P0, PT, R0, 0x109, PT ;  /* 0x000001090000780c */ /* 0x000fc40003f06270 */
[----:B------:R2:W-:Y:S01]  /*c000*/  @!P1 STG.E.U8 desc[UR36][R12.64+0x51], R163 ;  /* 0x000051a30c009986 */ /* 0x0005e2000c101124 */
[----:B------:R-:W-:Y:S01]  /*c010*/  ISETP.GE.AND P1, PT, R0, 0x101, PT ;  /* 0x000001010000780c */ /* 0x000fe20003f26270 */
[-C--:B-1----:R-:W-:Y:S02]  /*c020*/  @!P4 IMAD R23, R166, R22.reuse, RZ ;  /* 0x00000016a617c224 */ /* 0x082fe400078e02ff */
[----:B------:R1:W-:Y:S01]  /*c030*/  @!P5 STG.E.U8 desc[UR36][R6.64+0x58], R21 ;  /* 0x000058150600d986 */ /* 0x0003e2000c101124 */
[----:B------:R-:W-:Y:S01]  /*c040*/  @!P4 IADD3 R14, P5, R6, UR45, RZ ;  /* 0x0000002d060ecc10 */ /* 0x000fe2000ffbe0ff */
[----:B------:R-:W-:Y:S01]  /*c050*/  @!P2 IMAD R167, R167, R22, RZ ;  /* 0x00000016a7a7a224 */ /* 0x000fe200078e02ff */
[----:B------:R-:W-:Y:S01]  /*c060*/  ISETP.LT.OR P6, PT, R3, 0x1, !P1 ;  /* 0x000000010300780c */ /* 0x000fe20004fc1670 */
[----:B0-----:R-:W-:Y:S01]  /*c070*/  @!P3 IMAD.MOV.U32 R9, RZ, RZ, R7 ;  /* 0x000000ffff09b224 */ /* 0x001fe200078e0007 */
[----:B------:R-:W-:Y:S02]  /*c080*/  @!P4 IADD3.X R15, R7, UR44, RZ, P5, !PT ;  /* 0x0000002c070fcc10 */ /* 0x000fe4000affe4ff */
[C---:B------:R-:W-:Y:S01]  /*c090*/  ISETP.LT.OR P5, PT, R3.reuse, 0x2, !P1 ;  /* 0x000000020300780c */ /* 0x040fe20004fa1670 */
[----:B--2---:R-:W-:Y:S01]  /*c0a0*/  IMAD.U32 R13, RZ, RZ, UR10 ;  /* 0x0000000aff0d7e24 */ /* 0x004fe2000f8e00ff */
[----:B------:R-:W-:Y:S01]  /*c0b0*/  @!P3 STG.E.U8 desc[UR36][R8.64+0x59], R165 ;  /* 0x000059a50800b986 */ /* 0x000fe2000c101124 */
[----:B------:R-:W-:-:S03]  /*c0c0*/  ISETP.LT.OR P3, PT, R3, 0x1, !P0 ;  /* 0x000000010300780c */ /* 0x000fc60004761670 */
[----:B------:R0:W-:Y:S01]  /*c0d0*/  @!P4 STG.E.U8 desc[UR36][R14.64+0x58], R23 ;  /* 0x000058170e00c986 */ /* 0x0001e2000c101124 */
[----:B------:R-:W-:-:S04]  /*c0e0*/  @!P2 IADD3 R10, P4, R6, UR45, RZ ;  /* 0x0000002d060aac10 */ /* 0x000fc8000ff9e0ff */
[----:B------:R-:W-:Y:S02]  /*c0f0*/  @!P2 IADD3.X R11, R7, UR44, RZ, P4, !PT ;  /* 0x0000002c070bac10 */ /* 0x000fe4000a7fe4ff */
[----:B-1----:R-:W-:Y:S01]  /*c100*/  LEA R6, P4, R13, R4, 0x8 ;  /* 0x000000040d067211 */ /* 0x002fe200078840ff */
[-C--:B------:R-:W-:Y:S02]  /*c110*/  @!P6 IMAD R13, R72, R22.reuse, RZ ;  /* 0x00000016480de224 */ /* 0x080fe400078e02ff */
[----:B------:R1:W-:Y:S01]  /*c120*/  @!P2 STG.E.U8 desc[UR36][R10.64+0x59], R167 ;  /* 0x000059a70a00a986 */ /* 0x0003e2000c101124 */
[----:B------:R-:W-:Y:S01]  /*c130*/  IADD3.X R7, R5, UR4, RZ, P4, !PT ;  /* 0x0000000405077c10 */ /* 0x000fe2000a7fe4ff */
[-C--:B------:R-:W-:Y:S01]  /*c140*/  @!P5 IMAD R73, R73, R22.reuse, RZ ;  /* 0x000000164949d224 */ /* 0x080fe200078e02ff */
[C---:B------:R-:W-:Y:S01]  /*c150*/  ISETP.LT.OR P4, PT, R3.reuse, 0x2, !P0 ;  /* 0x000000020300780c */ /* 0x040fe20004781670 */
[----:B0-----:R-:W-:Y:S01]  /*c160*/  @!P3 IMAD R15, R74, R22, RZ ;  /* 0x000000164a0fb224 */ /* 0x001fe200078e02ff */
[----:B------:R-:W-:Y:S01]  /*c170*/  @!P3 IADD3 R8, P2, R6, UR45, RZ ;  /* 0x0000002d0608bc10 */ /* 0x000fe2000ff5e0ff */
[----:B------:R0:W-:Y:S01]  /*c180*/  @!P6 STG.E.U8 desc[UR36][R6.64], R13 ;  /* 0x0000000d0600e986 */ /* 0x0001e2000c101124 */
[----:B------:R-:W-:Y:S01]  /*c190*/  ISETP.LT.OR P6, PT, R3, 0x9, !P1 ;  /* 0x000000090300780c */ /* 0x000fe20004fc1670 */
[----:B------:R-:W-:Y:S01]  /*c1a0*/  UIMAD UR4, UR11, 0x180, URZ ;  /* 0x000001800b0478a4 */ /* 0x000fe2000f8e023f */
[----:B------:R-:W-:Y:S01]  /*c1b0*/  @!P3 IADD3.X R9, R7, UR44, RZ, P2, !PT ;  /* 0x0000002c0709bc10 */ /* 0x000fe200097fe4ff */
[----:B------:R-:W-:Y:S01]  /*c1c0*/  @!P5 STG.E.U8 desc[UR36][R6.64+0x1], R73 ;  /* 0x000001490600d986 */ /* 0x000fe2000c101124 */
[----:B------:R-:W-:-:S03]  /*c1d0*/  ISETP.LT.OR P2, PT, R3, 0xa, !P1 ;  /* 0x0000000a0300780c */ /* 0x000fc60004f41670 */
[----:B------:R2:W-:Y:S01]  /*c1e0*/  @!P3 STG.E.U8 desc[UR36][R8.64], R15 ;  /* 0x0000000f0800b986 */ /* 0x0005e2000c101124 */
[----:B------:R-:W-:Y:S01]  /*c1f0*/  ISETP.LT.OR P3, PT, R3, 0x9, !P0 ;  /* 0x000000090300780c */ /* 0x000fe20004761670 */
[----:B------:R-:W-:Y:S01]  /*c200*/  @!P4 IMAD R75, R75, R22, RZ ;  /* 0x000000164b4bc224 */ /* 0x000fe200078e02ff */
[----:B-1----:R-:W-:-:S03]  /*c210*/  @!P4 IADD3 R10, P5, R6, UR45, RZ ;  /* 0x0000002d060acc10 */ /* 0x002fc6000ffbe0ff */
[-C--:B0-----:R-:W-:Y:S01]  /*c220*/  @!P6 IMAD R13, R76, R22.reuse, RZ ;  /* 0x000000164c0de224 */ /* 0x081fe200078e02ff */
[----:B------:R-:W-:Y:S02]  /*c230*/  @!P4 IADD3.X R11, R7, UR44, RZ, P5, !PT ;  /* 0x0000002c070bcc10 */ /* 0x000fe4000affe4ff */
[----:B------:R-:W-:Y:S01]  /*c240*/  ISETP.LT.OR P5, PT, R3, 0xa, !P0 ;  /* 0x0000000a0300780c */ /* 0x000fe200047a1670 */
[-C--:B------:R-:W-:Y:S02]  /*c250*/  @!P2 IMAD R77, R77, R22.reuse, RZ ;  /* 0x000000164d4da224 */ /* 0x080fe400078e02ff */
[----:B------:R0:W-:Y:S01]  /*c260*/  @!P4 STG.E.U8 desc[UR36][R10.64+0x1], R75 ;  /* 0x0000014b0a00c986 */ /* 0x0001e2000c101124 */
[----:B------:R-:W-:Y:S01]  /*c270*/  ISETP.LT.OR P4, PT, R3, 0x11, !P1 ;  /* 0x000000110300780c */ /* 0x000fe20004f81670 */
[----:B--2---:R-:W-:Y:S02]  /*c280*/  @!P3 IMAD R15, R78, R22, RZ ;  /* 0x000000164e0fb224 */ /* 0x004fe400078e02ff */
        /* <DEDUP_REMOVED lines=33> */
[-C--:B-1----:R-:W-:Y:S01]  /*c4a0*/  @!P3 IMAD R15, R86, R22.reuse, RZ ;  /* 0x00000016560fb224 */ /* 0x082fe200078e02ff */
[----:B------:R-:W-:Y:S01]  /*c4b0*/  @!P3 IADD3.X R11, R7, UR44, RZ, P6, !PT ;  /* 0x0000002c070bbc10 */ /* 0x000fe2000b7fe4ff */
[-C--:B------:R-:W-:Y:S01]  /*c4c0*/  @!P4 IMAD R87, R87, R22.reuse, RZ ;  /* 0x000000165757c224 */ /* 0x080fe200078e02ff */
[----:B------:R-:W-:Y:S01]  /*c4d0*/  @!P2 STG.E.U8 desc[UR36][R6.64+0x19], R85 ;  /* 0x000019550600a986 */ /* 0x000fe2000c101124 */
[C---:B------:R-:W-:Y:S02]  /*c4e0*/  ISETP.LT.OR P2, PT, R3.reuse, 0x21, !P0 ;  /* 0x000000210300780c */ /* 0x040fe40004741670 */
[----:B0-----:R-:W-:Y:S01]  /*c4f0*/  @!P4 IADD3 R8, P6, R6, UR45, RZ ;  /* 0x0000002d0608cc10 */ /* 0x001fe2000ffde0ff */
[----:B------:R0:W-:Y:S01]  /*c500*/  @!P3 STG.E.U8 desc[UR36][R10.64+0x18], R15 ;  /* 0x0000180f0a00b986 */ /* 0x0001e2000c101124 */
[----:B------:R-:W-:Y:S01]  /*c510*/  ISETP.LT.OR P3, PT, R3, 0x22, !P1 ;  /* 0x000000220300780c */ /* 0x000fe20004f61670 */
[----:B--2---:R-:W-:Y:S01]  /*c520*/  @!P5 IMAD R21, R88, R22, RZ ;  /* 0x000000165815d224 */ /* 0x004fe200078e02ff */
        /* <DEDUP_REMOVED lines=11> */
[----:B-1----:R-:W-:Y:S01]  /*c5e0*/  @!P4 IADD3 R8, P5, R6, UR45, RZ ;  /* 0x0000002d0608cc10 */ /* 0x002fe2000ffbe0ff */
        /* <DEDUP_REMOVED lines=12> */
[----:B-1----:R-:W-:Y:S01]  /*c6b0*/  @!P3 IADD3.X R11, R7, UR44, RZ, P6, !PT ;  /* 0x0000002c070bbc10 */ /* 0x002fe2000b7fe4ff */
[-C--:B------:R-:W-:Y:S01]  /*c6c0*/  @!P5 IMAD R95, R95, R22.reuse, RZ ;  /* 0x000000165f5fd224 */ /* 0x080fe200078e02ff */
[----:B------:R-:W-:Y:S01]  /*c6d0*/  @!P2 STG.E.U8 desc[UR36][R6.64+0x29], R93 ;  /* 0x0000295d0600a986 */ /* 0x000fe2000c101124 */
[C---:B------:R-:W-:Y:S02]  /*c6e0*/  ISETP.LT.OR P2, PT, R3.reuse, 0x31, !P0 ;  /* 0x000000310300780c */ /* 0x040fe40004741670 */
[----:B--2---:R-:W-:Y:S01]  /*c6f0*/  @!P5 IADD3 R8, P6, R6, UR45, RZ ;  /* 0x0000002d0608dc10 */ /* 0x004fe2000ffde0ff */
[----:B------:R1:W-:Y:S01]  /*c700*/  @!P3 STG.E.U8 desc[UR36][R10.64+0x28], R21 ;  /* 0x000028150a00b986 */ /* 0x0003e2000c101124 */
[----:B------:R-:W-:Y:S01]  /*c710*/  ISETP.LT.OR P3, PT, R3, 0x32, !P1 ;  /* 0x000000320300780c */ /* 0x000fe20004f61670 */
[----:B0-----:R-:W-:Y:S01]  /*c720*/  @!P4 IMAD R15, R96, R22, RZ ;  /* 0x00000016600fc224 */ /* 0x001fe200078e02ff */
[----:B------:R-:W-:-:S05]  /*c730*/  @!P5 IADD3.X R9, R7, UR44, RZ, P6, !PT ;  /* 0x0000002c0709dc10 */ /* 0x000fca000b7fe4ff */
[----:B------:R0:W-:Y:S01]  /*c740*/  @!P5 STG.E.U8 desc[UR36][R8.64+0x29], R95 ;  /* 0x0000295f0800d986 */ /* 0x0001e2000c101124 */
[C---:B------:R-:W-:Y:S02]  /*c750*/  ISETP.LT.OR P5, PT, R3.reuse, 0x32, !P0 ;  /* 0x000000320300780c */ /* 0x040fe400047a1670 */
[----:B------:R-:W-:Y:S01]  /*c760*/  @!P2 IADD3 R12, P6, R6, UR45, RZ ;  /* 0x0000002d060cac10 */ /* 0x000fe2000ffde0ff */
[----:B------:R2:W-:Y:S01]  /*c770*/  @!P4 STG.E.U8 desc[UR36][R6.64+0x30], R15 ;  /* 0x0000300f0600c986 */ /* 0x0005e2000c101124 */
[-C--:B-1----:R-:W-:Y:S01]  /*c780*/  @!P2 IMAD R11, R98, R22.reuse, RZ ;  /* 0x00000016620ba224 */ /* 0x082fe200078e02ff */
[----:B------:R-:W-:Y:S01]  /*c790*/  ISETP.LT.OR P4, PT, R3, 0x39, !P0 ;  /* 0x000000390300780c */ /* 0x000fe20004781670 */
[----:B------:R-:W-:Y:S01]  /*c7a0*/  @!P3 IMAD R97, R97, R22, RZ ;  /* 0x000000166161b224 */ /* 0x000fe200078e02ff */
[----:B------:R-:W-:Y:S02]  /*c7b0*/  @!P2 IADD3.X R13, R7, UR44, RZ, P6, !PT ;  /* 0x0000002c070dac10 */ /* 0x000fe4000b7fe4ff */
[----:B------:R-:W-:-:S02]  /*c7c0*/  ISETP.LT.OR P6, PT, R3, 0x39, !P1 ;  /* 0x000000390300780c */ /* 0x000fc40004fc1670 */
[----:B------:R-:W-:Y:S01]  /*c7d0*/  @!P3 STG.E.U8 desc[UR36][R6.64+0x31], R97 ;  /* 0x000031610600b986 */ /* 0x000fe2000c101124 */
[----:B------:R-:W-:Y:S01]  /*c7e0*/  ISETP.LT.OR P3, PT, R3, 0x3a, !P1 ;  /* 0x0000003a0300780c */ /* 0x000fe20004f61670 */
[-C--:B------:R-:W-:Y:S02]  /*c7f0*/  @!P5 IMAD R99, R99, R22.reuse, RZ ;  /* 0x000000166363d224 */ /* 0x080fe400078e02ff */
[----:B------:R1:W-:Y:S01]  /*c800*/  @!P2 STG.E.U8 desc[UR36][R12.64+0x30], R11 ;  /* 0x0000300b0c00a986 */ /* 0x0003e2000c101124 */
[----:B0-----:R-:W-:Y:S02]  /*c810*/  @!P5 IADD3 R8, P2, R6, UR45, RZ ;  /* 0x0000002d0608dc10 */ /* 0x001fe4000ff5e0ff */
[-C--:B------:R-:W-:Y:S02]  /*c820*/  @!P4 IMAD R21, R102, R22.reuse, RZ ;  /* 0x000000166615c224 */ /* 0x080fe400078e02ff */
[----:B------:R-:W-:Y:S02]  /*c830*/  @!P5 IADD3.X R9, R7, UR44, RZ, P2, !PT ;  /* 0x0000002c0709dc10 */ /* 0x000fe400097fe4ff */
[----:B--2---:R-:W-:Y:S01]  /*c840*/  @!P6 IMAD R15, R100, R22, RZ ;  /* 0x00000016640fe224 */ /* 0x004fe200078e02ff */
[----:B------:R-:W-:-:S02]  /*c850*/  ISETP.LT.OR P2, PT, R3, 0x3a, !P0 ;  /* 0x0000003a0300780c */ /* 0x000fc40004741670 */
[----:B------:R0:W-:Y:S01]  /*c860*/  @!P5 STG.E.U8 desc[UR36][R8.64+0x31], R99 ;  /* 0x000031630800d986 */ /* 0x0001e2000c101124 */
[----:B------:R-:W-:Y:S01]  /*c870*/  @!P3 IMAD R101, R101, R22, RZ ;  /* 0x000000166565b224 */ /* 0x000fe200078e02ff */
[----:B------:R-:W-:Y:S02]  /*c880*/  ISETP.LT.OR P5, PT, R3, 0x41, !P1 ;  /* 0x000000410300780c */ /* 0x000fe40004fa1670 */
[----:B------:R2:W-:Y:S01]  /*c890*/  @!P6 STG.E.U8 desc[UR36][R6.64+0x38], R15 ;  /* 0x0000380f0600e986 */ /* 0x0005e2000c101124 */
[----:B------:R-:W-:-:S03]  /*c8a0*/  @!P4 IADD3 R10, P6, R6, UR45, RZ ;  /* 0x0000002d060acc10 */ /* 0x000fc6000ffde0ff */
[----:B------:R-:W-:Y:S01]  /*c8b0*/  @!P3 STG.E.U8 desc[UR36][R6.64+0x39], R101 ;  /* 0x000039650600b986 */ /* 0x000fe2000c101124 */
[----:B-1----:R-:W-:Y:S02]  /*c8c0*/  @!P4 IADD3.X R11, R7, UR44, RZ, P6, !PT ;  /* 0x0000002c070bcc10 */ /* 0x002fe4000b7fe4ff */
[----:B------:R-:W-:Y:S01]  /*c8d0*/  ISETP.LT.OR P3, PT, R3, 0x41, !P0 ;  /* 0x000000410300780c */ /* 0x000fe20004761670 */
[-C--:B------:R-:W-:Y:S01]  /*c8e0*/  @!P2 IMAD R103, R103, R22.reuse, RZ ;  /* 0x000000166767a224 */ /* 0x080fe200078e02ff */
        /* <DEDUP_REMOVED lines=15> */
[----:B------:R-:W-:Y:S01]  /*c9e0*/  ISETP.LT.OR P4, PT, R3, 0x4a, !P1 ;  /* 0x0000004a0300780c */ /* 0x000fe20004f81670 */
[----:B------:R2:W-:Y:S01]  /*c9f0*/  @!P3 STG.E.U8 desc[UR36][R12.64+0x40], R11 ;  /* 0x0000400b0c00b986 */ /* 0x0005e2000c101124 */
[----:B-1----:R-:W-:Y:S01]  /*ca00*/  @!P2 IADD3 R8, P3, R6, UR45, RZ ;  /* 0x0000002d0608ac10 */ /* 0x002fe2000ff7e0ff */
[----:B------:R-:W-:-:S03]  /*ca10*/  @!P2 IMAD R107, R107, R22, RZ ;  /* 0x000000166b6ba224 */ /* 0x000fc600078e02ff */
[----:B------:R-:W-:Y:S02]  /*ca20*/  @!P2 IADD3.X R9, R7, UR44, RZ, P3, !PT ;  /* 0x0000002c0709ac10 */ /* 0x000fe40009ffe4ff */
[-C--:B0-----:R-:W-:Y:S01]  /*ca30*/  @!P6 IMAD R15, R108, R22.reuse, RZ ;  /* 0x000000166c0fe224 */ /* 0x081fe200078e02ff */
[C---:B------:R-:W-:Y:S02]  /*ca40*/  ISETP.LT.OR P3, PT, R3.reuse, 0x4a, !P0 ;  /* 0x0000004a0300780c */ /* 0x040fe40004761670 */
[----:B------:R0:W-:Y:S01]  /*ca50*/  @!P2 STG.E.U8 desc[UR36][R8.64+0x41], R107 ;  /* 0x0000416b0800a986 */ /* 0x0001e2000c101124 */
[-C--:B------:R-:W-:Y:S01]  /*ca60*/  @!P5 IMAD R21, R110, R22.reuse, RZ ;  /* 0x000000166e15d224 */ /* 0x080fe200078e02ff */
[----:B------:R-:W-:Y:S01]  /*ca70*/  ISETP.LT.OR P2, PT, R3, 0x51, !P1 ;  /* 0x000000510300780c */ /* 0x000fe20004f41670 */
[----:B------:R-:W-:Y:S01]  /*ca80*/  @!P4 IMAD R109, R109, R22, RZ ;  /* 0x000000166d6dc224 */ /* 0x000fe200078e02ff */
[----:B------:R1:W-:Y:S01]  /*ca90*/  @!P6 STG.E.U8 desc[UR36][R6.64+0x48], R15 ;  /* 0x0000480f0600e986 */ /* 0x0003e2000c101124 */
[----:B------:R-:W-:-:S03]  /*caa0*/  @!P5 IADD3 R10, P6, R6, UR45, RZ ;  /* 0x0000002d060adc10 */ /* 0x000fc6000ffde0ff */
[----:B------:R-:W-:Y:S01]  /*cab0*/  @!P4 STG.E.U8 desc[UR36][R6.64+0x49], R109 ;  /* 0x0000496d0600c986 */ /* 0x000fe2000c101124 */
[----:B--2---:R-:W-:Y:S02]  /*cac0*/  @!P5 IADD3.X R11, R7, UR44, RZ, P6, !PT ;  /* 0x0000002c070bdc10 */ /* 0x004fe4000b7fe4ff */
[----:B------:R-:W-:Y:S01]  /*cad0*/  ISETP.LT.OR P4, PT, R3, 0x51, !P0 ;  /* 0x000000510300780c */ /* 0x000fe20004781670 */
[-C--:B------:R-:W-:Y:S01]  /*cae0*/  @!P3 IMAD R111, R111, R22.reuse, RZ ;  /* 0x000000166f6fb224 */ /* 0x080fe200078e02ff */
[----:B0-----:R-:W-:Y:S01]  /*caf0*/  @!P3 IADD3 R8, P6, R6, UR45, RZ ;  /* 0x0000002d0608bc10 */ /* 0x001fe2000ffde0ff */
[----:B------:R0:W-:Y:S01]  /*cb00*/  @!P5 STG.E.U8 desc[UR36][R10.64+0x48], R21 ;  /* 0x000048150a00d986 */ /* 0x0001e2000c101124 */
[----:B------:R-:W-:Y:S01]  /*cb10*/  ISETP.LT.OR P5, PT, R3, 0x52, !P1 ;  /* 0x000000520300780c */ /* 0x000fe20004fa1670 */
[----:B-1----:R-:W-:Y:S01]  /*cb20*/  @!P2 IMAD R15, R112, R22, RZ ;  /* 0x00000016700fa224 */ /* 0x002fe200078e02ff */
[----:B------:R-:W-:-:S05]  /*cb30*/  @!P3 IADD3.X R9, R7, UR44, RZ, P6, !PT ;  /* 0x0000002c0709bc10 */ /* 0x000fca000b7fe4ff */
[----:B------:R1:W-:Y:S01]  /*cb40*/  @!P3 STG.E.U8 desc[UR36][R8.64+0x49], R111 ;  /* 0x0000496f0800b986 */ /* 0x0003e2000c101124 */
[C---:B------:R-:W-:Y:S02]  /*cb50*/  ISETP.LT.OR P3, PT, R3.reuse, 0x52, !P0 ;  /* 0x000000520300780c */ /* 0x040fe40004761670 */
[----:B------:R-:W-:Y:S01]  /*cb60*/  @!P4 IADD3 R12, P6, R6, UR45, RZ ;  /* 0x0000002d060ccc10 */ /* 0x000fe2000ffde0ff */
[----:B------:R2:W-:Y:S01]  /*cb70*/  @!P2 STG.E.U8 desc[UR36][R6.64+0x50], R15 ;  /* 0x0000500f0600a986 */ /* 0x0005e2000c101124 */
[-C--:B0-----:R-:W-:Y:S01]  /*cb80*/  @!P4 IMAD R11, R114, R22.reuse, RZ ;  /* 0x00000016720bc224 */ /* 0x081fe200078e02ff */
[----:B------:R-:W-:Y:S01]  /*cb90*/  ISETP.LT.OR P2, PT, R3, 0x59, !P1 ;  /* 0x000000590300780c */ /* 0x000fe20004f41670 */
[----:B------:R-:W-:Y:S01]  /*cba0*/  @!P5 IMAD R113, R113, R22, RZ ;  /* 0x000000167171d224 */ /* 0x000fe200078e02ff */
[----:B------:R-:W-:Y:S01]  /*cbb0*/  @!P4 IADD3.X R13, R7, UR44, RZ, P6, !PT ;  /* 0x0000002c070dcc10 */ /* 0x000fe2000b7fe4ff */
[----:B------:R-:W-:Y:S01]  /*cbc0*/  IMAD.U32 R21, RZ, RZ, UR10 ;  /* 0x0000000aff157e24 */ /* 0x000fe2000f8e00ff */
[----:B------:R-:W-:-:S02]  /*cbd0*/  ISETP.LT.OR P1, PT, R3, 0x5a, !P1 ;  /* 0x0000005a0300780c */ /* 0x000fc40004f21670 */
[----:B------:R-:W-:Y:S01]  /*cbe0*/  @!P5 STG.E.U8 desc[UR36][R6.64+0x51], R113 ;  /* 0x000051710600d986 */ /* 0x000fe2000c101124 */
[----:B------:R-:W-:Y:S01]  /*cbf0*/  ISETP.GE.AND P6, PT, R0, 0x181, PT ;  /* 0x000001810000780c */ /* 0x000fe20003fc6270 */
[-C--:B------:R-:W-:Y:S01]  /*cc00*/  @!P3 IMAD R115, R115, R22.reuse, RZ ;  /* 0x000000167373b224 */ /* 0x080fe200078e02ff */
[----:B-1----:R-:W-:Y:S01]  /*cc10*/  @!P3 IADD3 R8, P5, R6, UR45, RZ ;  /* 0x0000002d0608bc10 */ /* 0x002fe2000ffbe0ff */
[----:B------:R0:W-:Y:S01]  /*cc20*/  @!P4 STG.E.U8 desc[UR36][R12.64+0x50], R11 ;  /* 0x0000500b0c00c986 */ /* 0x0001e2000c101124 */
[----:B------:R-:W-:Y:S01]  /*cc30*/  ISETP.LT.OR P4, PT, R3, 0x59, !P0 ;  /* 0x000000590300780c */ /* 0x000fe20004781670 */
[----:B------:R-:W-:Y:S01]  /*cc40*/  IMAD.WIDE.U32 R4, R21, 0x180, R4 ;  /* 0x0000018015047825 */ /* 0x000fe200078e0004 */
[----:B------:R-:W-:Y:S02]  /*cc50*/  @!P3 IADD3.X R9, R7, UR44, RZ, P5, !PT ;  /* 0x0000002c0709bc10 */ /* 0x000fe4000affe4ff */
[----:B------:R-:W-:Y:S01]  /*cc60*/  ISETP.LT.OR P0, PT, R3, 0x5a, !P0 ;  /* 0x0000005a0300780c */ /* 0x000fe20004701670 */
[-C--:B--2---:R-:W-:Y:S01]  /*cc70*/  @!P2 IMAD R15, R116, R22.reuse, RZ ;  /* 0x00000016740fa224 */ /* 0x084fe200078e02ff */
[----:B------:R-:W-:Y:S01]  /*cc80*/  ISETP.GE.AND P5, PT, R0, 0x189, PT ;  /* 0x000001890000780c */ /* 0x000fe20003fa6270 */
[----:B------:R1:W-:Y:S01]  /*cc90*/  @!P3 STG.E.U8 desc[UR36][R8.64+0x51], R115 ;  /* 0x000051730800b986 */ /* 0x0003e2000c101124 */
[----:B------:R-:W-:-:S02]  /*cca0*/  @!P1 IMAD R117, R117, R22, RZ ;  /* 0x0000001675759224 */ /* 0x000fc400078e02ff */
[----:B------:R-:W-:Y:S01]  /*ccb0*/  VIADD R5, R5, UR4 ;  /* 0x0000000405057c36 */ /* 0x000fe20008000000 */
[----:B------:R2:W-:Y:S01]  /*ccc0*/  @!P2 STG.E.U8 desc[UR36][R6.64+0x58], R15 ;  /* 0x0000580f0600a986 */ /* 0x0005e2000c101124 */
[C---:B------:R-:W-:Y:S01]  /*ccd0*/  ISETP.LT.OR P2, PT, R3.reuse, 0x1, !P6 ;  /* 0x000000010300780c */ /* 0x040fe20007741670 */
[-C--:B0-----:R-:W-:Y:S01]  /*cce0*/  @!P4 IMAD R13, R118, R22.reuse, RZ ;  /* 0x00000016760dc224 */ /* 0x081fe200078e02ff */
[C---:B------:R-:W-:Y:S01]  /*ccf0*/  @!P4 IADD3 R10, P3, R6.reuse, UR45, RZ ;  /* 0x0000002d060acc10 */ /* 0x040fe2000ff7e0ff */
[----:B------:R0:W-:Y:S01]  /*cd00*/  @!P1 STG.E.U8 desc[UR36][R6.64+0x59], R117 ;  /* 0x0000597506009986 */ /* 0x0001e2000c101124 */
[----:B------:R-:W-:Y:S01]  /*cd10*/  ISETP.LT.OR P1, PT, R3, 0x1, !P5 ;  /* 0x000000010300780c */ /* 0x000fe20006f21670 */
[----:B------:R-:W-:Y:S01]  /*cd20*/  @!P0 IMAD R119, R119, R22, RZ ;  /* 0x0000001677778224 */ /* 0x000fe200078e02ff */
[----:B------:R-:W-:Y:S02]  /*cd30*/  @!P4 IADD3.X R11, R7, UR44, RZ, P3, !PT ;  /* 0x0000002c070bcc10 */ /* 0x000fe40009ffe4ff */
[----:B-1----:R-:W-:-:S03]  /*cd40*/  @!P0 IADD3 R8, P3, R6, UR45, RZ ;  /* 0x0000002d06088c10 */ /* 0x002fc6000ff7e0ff */
[----:B------:R1:W-:Y:S01]  /*cd50*/  @!P4 STG.E.U8 desc[UR36][R10.64+0x58], R13 ;  /* 0x0000580d0a00c986 */ /* 0x0003e2000c101124 */
[----:B------:R-:W-:Y:S01]  /*cd60*/  ISETP.LT.OR P4, PT, R3, 0x2, !P6 ;  /* 0x000000020300780c */ /* 0x000fe20007781670 */
[----:B--2---:R-:W-:Y:S01]  /*cd70*/  @!P2 IMAD R15, R24, R22, RZ ;  /* 0x00000016180fa224 */ /* 0x004fe200078e02ff */
[----:B------:R-:W-:Y:S02]  /*cd80*/  @!P0 IADD3.X R9, R7, UR44, RZ, P3, !PT ;  /* 0x0000002c07098c10 */ /* 0x000fe40009ffe4ff */
[----:B------:R-:W-:-:S03]  /*cd90*/  ISETP.LT.OR P3, PT, R3, 0x2, !P5 ;  /* 0x000000020300780c */ /* 0x000fc60006f61670 */
[----:B------:R2:W-:Y:S01]  /*cda0*/  @!P0 STG.E.U8 desc[UR36][R8.64+0x59], R119 ;  /* 0x0000597708008986 */ /* 0x0005e2000c101124 */
[----:B------:R-:W-:-:S03]  /*cdb0*/  ISETP.LT.OR P0, PT, R3, 0x9, !P6 ;  /* 0x000000090300780c */ /* 0x000fc60007701670 */
[----:B------:R3:W-:Y:S01]  /*cdc0*/  @!P2 STG.E.U8 desc[UR36][R4.64], R15 ;  /* 0x0000000f0400a986 */ /* 0x0007e2000c101124 */
[----:B0-----:R-:W-:Y:S01]  /*cdd0*/  @!P1 IADD3 R6, P2, R4, UR45, RZ ;  /* 0x0000002d04069c10 */ /* 0x001fe2000ff5e0ff */
[-C--:B------:R-:W-:Y:S02]  /*cde0*/  @!P4 IMAD R25, R25, R22.reuse, RZ ;  /* 0x000000161919c224 */ /* 0x080fe400078e02ff */
[-C--:B-1----:R-:W-:Y:S01]  /*cdf0*/  @!P1 IMAD R13, R26, R22.reuse, RZ ;  /* 0x000000161a0d9224 */ /* 0x082fe200078e02ff */
[----:B------:R-:W-:Y:S01]  /*ce00*/  @!P1 IADD3.X R7, R5, UR44, RZ, P2, !PT ;  /* 0x0000002c05079c10 */ /* 0x000fe200097fe4ff */
        /* <DEDUP_REMOVED lines=20> */
[----:B------:R-:W-:Y:S01]  /*cf50*/  @!P3 IADD3 R6, P2, R4, UR45, RZ ;  /* 0x0000002d0406bc10 */ /* 0x000fe2000ff5e0ff */
[----:B------:R-:W-:-:S03]  /*cf60*/  @!P3 IMAD R31, R31, R22, RZ ;  /* 0x000000161f1fb224 */ /* 0x000fc600078e02ff */
[----:B------:R-:W-:Y:S02]  /*cf70*/  @!P3 IADD3.X R7, R5, UR44, RZ, P2, !PT ;  /* 0x0000002c0507bc10 */ /* 0x000fe400097fe4ff */
[----:B------:R-:W-:Y:S01]  /*cf80*/  ISETP.LT.OR P2, PT, R3, 0x12, !P5 ;  /* 0x000000120300780c */ /* 0x000fe20006f41670 */
[-C--:B0-----:R-:W-:Y:S02]  /*cf90*/  @!P0 IMAD R15, R32, R22.reuse, RZ ;  /* 0x00000016200f8224 */ /* 0x081fe400078e02ff */
[----:B------:R0:W-:Y:S01]  /*cfa0*/  @!P3 STG.E.U8 desc[UR36][R6.64+0x9], R31 ;  /* 0x0000091f0600b986 */ /* 0x0001e2000c101124 */
[----:B------:R-:W-:Y:S01]  /*cfb0*/  @!P1 IADD3 R8, P3, R4, UR45, RZ ;  /* 0x0000002d04089c10 */ /* 0x000fe2000ff7e0ff */
[-C--:B------:R-:W-:Y:S02]  /*cfc0*/  @!P4 IMAD R33, R33, R22.reuse, RZ ;  /* 0x000000162121c224 */ /* 0x080fe400078e02ff */
[----:B-1----:R-:W-:Y:S01]  /*cfd0*/  @!P1 IMAD R13, R34, R22, RZ ;  /* 0x00000016220d9224 */ /* 0x002fe200078e02ff */
[----:B------:R-:W-:Y:S01]  /*cfe0*/  @!P1 IADD3.X R9, R5, UR44, RZ, P3, !PT ;  /* 0x0000002c05099c10 */ /* 0x000fe20009ffe4ff */
[----:B------:R1:W-:Y:S01]  /*cff0*/  @!P0 STG.E.U8 desc[UR36][R4.64+0x10], R15 ;  /* 0x0000100f04008986 */ /* 0x0003e2000c101124 */
[----:B------:R-:W-:-:S02]  /*d000*/  ISETP.LT.OR P0, PT, R3, 0x19, !P6 ;  /* 0x000000190300780c */ /* 0x000fc40007701670 */
[----:B------:R-:W-:Y:S01]  /*d010*/  ISETP.LT.OR P3, PT, R3, 0x19, !P5 ;  /* 0x000000190300780c */ /* 0x000fe20006f61670 */
[----:B------:R-:W-:Y:S01]  /*d020*/  @!P4 STG.E.U8 desc[UR36][R4.64+0x11], R33 ;  /* 0x000011210400c986 */ /* 0x000fe2000c101124 */
[----:B------:R-:W-:Y:S01]  /*d030*/  @!P2 IMAD R35, R35, R22, RZ ;  /* 0x000000162323a224 */ /* 0x000fe200078e02ff */
[----:B0-----:R-:W-:Y:S02]  /*d040*/  @!P2 IADD3 R6, P4, R4, UR45, RZ ;  /* 0x0000002d0406ac10 */ /* 0x001fe4000ff9e0ff */
[----:B------:R0:W-:Y:S01]  /*d050*/  @!P1 STG.E.U8 desc[UR36][R8.64+0x10], R13 ;  /* 0x0000100d08009986 */ /* 0x0001e2000c101124 */
[----:B------:R-:W-:Y:S02]  /*d060*/  ISETP.LT.OR P1, PT, R3, 0x1a, !P6 ;  /* 0x0000001a0300780c */ /* 0x000fe40007721670 */
[----:B------:R-:W-:-:S03]  /*d070*/  @!P2 IADD3.X R7, R5, UR44, RZ, P4, !PT ;  /* 0x0000002c0507ac10 */ /* 0x000fc6000a7fe4ff */
[-C--:B-1----:R-:W-:Y:S02]  /*d080*/  @!P0 IMAD R15, R36, R22.reuse, RZ ;  /* 0x00000016240f8224 */ /* 0x082fe400078e02ff */
[----:B------:R1:W-:Y:S01]  /*d090*/  @!P2 STG.E.U8 desc[UR36][R6.64+0x11], R35 ;  /* 0x000011230600a986 */ /* 0x0003e2000c101124 */
[----:B------:R-:W-:Y:S02]  /*d0a0*/  ISETP.LT.OR P2, PT, R3, 0x1a, !P5 ;  /* 0x0000001a0300780c */ /* 0x000fe40006f41670 */
[----:B------:R-:W-:Y:S01]  /*d0b0*/  @!P3 IADD3 R10, P4, R4, UR45, RZ ;  /* 0x0000002d040abc10 */ /* 0x000fe2000ff9e0ff */
[-C--:B0-----:R-:W-:Y:S01]  /*d0c0*/  @!P3 IMAD R9, R38, R22.reuse, RZ ;  /* 0x000000162609b224 */ /* 0x081fe200078e02ff */
[----:B------:R0:W-:Y:S01]  /*d0d0*/  @!P0 STG.E.U8 desc[UR36][R4.64+0x18], R15 ;  /* 0x0000180f04008986 */ /* 0x0001e2000c101124 */
[----:B------:R-:W-:Y:S01]  /*d0e0*/  @!P1 IMAD R37, R37, R22, RZ ;  /* 0x0000001625259224 */ /* 0x000fe200078e02ff */
[----:B------:R-:W-:Y:S02]  /*d0f0*/  @!P3 IADD3.X R11, R5, UR44, RZ, P4, !PT ;  /* 0x0000002c050bbc10 */ /* 0x000fe4000a7fe4ff */
[----:B------:R-:W-:-:S02]  /*d100*/  ISETP.LT.OR P0, PT, R3, 0x21, !P6 ;  /* 0x000000210300780c */ /* 0x000fc40007701670 */
[----:B------:R-:W-:Y:S01]  /*d110*/  @!P1 STG.E.U8 desc[UR36][R4.64+0x19], R37 ;  /* 0x0000192504009986 */ /* 0x000fe2000c101124 */
[C---:B------:R-:W-:Y:S02]  /*d120*/  ISETP.LT.OR P1, PT, R3.reuse, 0x21, !P5 ;  /* 0x000000210300780c */ /* 0x040fe40006f21670 */
[----:B------:R-:W-:Y:S01]  /*d130*/  ISETP.LT.OR P4, PT, R3, 0x22, !P6 ;  /* 0x000000220300780c */ /* 0x000fe20007781670 */
[----:B------:R2:W-:Y:S01]  /*d140*/  @!P3 STG.E.U8 desc[UR36][R10.64+0x18], R9 ;  /* 0x000018090a00b986 */ /* 0x0005e2000c101124 */
[----:B-1----:R-:W-:Y:S01]  /*d150*/  @!P2 IADD3 R6, P3, R4, UR45, RZ ;  /* 0x0000002d0406ac10 */ /* 0x002fe2000ff7e0ff */
[----:B------:R-:W-:-:S03]  /*d160*/  @!P2 IMAD R39, R39, R22, RZ ;  /* 0x000000162727a224 */ /* 0x000fc600078e02ff */
[----:B------:R-:W-:Y:S02]  /*d170*/  @!P2 IADD3.X R7, R5, UR44, RZ, P3, !PT ;  /* 0x0000002c0507ac10 */ /* 0x000fe40009ffe4ff */
[----:B------:R-:W-:Y:S01]  /*d180*/  ISETP.LT.OR P3, PT, R3, 0x22, !P5 ;  /* 0x000000220300780c */ /* 0x000fe20006f61670 */
[-C--:B------:R-:W-:Y:S02]  /*d190*/  @!P0 IMAD R13, R40, R22.reuse, RZ ;  /* 0x00000016280d8224 */ /* 0x080fe400078e02ff */
[----:B------:R1:W-:Y:S01]  /*d1a0*/  @!P2 STG.E.U8 desc[UR36][R6.64+0x19], R39 ;  /* 0x000019270600a986 */ /* 0x0003e2000c101124 */
[----:B------:R-:W-:Y:S01]  /*d1b0*/  @!P1 IADD3 R8, P2, R4, UR45, RZ ;  /* 0x0000002d04089c10 */ /* 0x000fe2000ff5e0ff */
[-C--:B------:R-:W-:Y:S02]  /*d1c0*/  @!P4 IMAD R41, R41, R22.reuse, RZ ;  /* 0x000000162929c224 */ /* 0x080fe400078e02ff */
[----:B0-----:R-:W-:Y:S01]  /*d1d0*/  @!P1 IMAD R15, R42, R22, RZ ;  /* 0x000000162a0f9224 */ /* 0x001fe200078e02ff */
[----:B--2---:R-:W-:Y:S01]  /*d1e0*/  @!P1 IADD3.X R9, R5, UR44, RZ, P2, !PT ;  /* 0x0000002c05099c10 */ /* 0x004fe200097fe4ff */
[----:B------:R0:W-:Y:S01]  /*d1f0*/  @!P0 STG.E.U8 desc[UR36][R4.64+0x20], R13 ;  /* 0x0000200d04008986 */ /* 0x0001e2000c101124 */
[----:B------:R-:W-:-:S02]  /*d200*/  ISETP.LT.OR P0, PT, R3, 0x29, !P6 ;  /* 0x000000290300780c */ /* 0x000fc40007701670 */
[----:B------:R-:W-:Y:S01]  /*d210*/  ISETP.LT.OR P2, PT, R3, 0x29, !P5 ;  /* 0x000000290300780c */ /* 0x000fe20006f41670 */
[----:B------:R-:W-:Y:S01]  /*d220*/  @!P4 STG.E.U8 desc[UR36][R4.64+0x21], R41 ;  /* 0x000021290400c986 */ /* 0x000fe2000c101124 */
[----:B------:R-:W-:Y:S01]  /*d230*/  @!P3 IMAD R43, R43, R22, RZ ;  /* 0x000000162b2bb224 */ /* 0x000fe200078e02ff */
[----:B-1----:R-:W-:Y:S02]  /*d240*/  @!P3 IADD3 R6, P4, R4, UR45, RZ ;  /* 0x0000002d0406bc10 */ /* 0x002fe4000ff9e0ff */
[----:B------:R1:W-:Y:S01]  /*d250*/  @!P1 STG.E.U8 desc[UR36][R8.64+0x20], R15 ;  /* 0x0000200f08009986 */ /* 0x0003e2000c101124 */
[----:B------:R-:W-:Y:S02]  /*d260*/  ISETP.LT.OR P1, PT, R3, 0x2a, !P6 ;  /* 0x0000002a0300780c */ /* 0x000fe40007721670 */
[----:B------:R-:W-:-:S03]  /*d270*/  @!P3 IADD3.X R7, R5, UR44, RZ, P4, !PT ;  /* 0x0000002c0507bc10 */ /* 0x000fc6000a7fe4ff */
[-C--:B0-----:R-:W-:Y:S02]  /*d280*/  @!P0 IMAD R13, R44, R22.reuse, RZ ;  /* 0x000000162c0d8224 */ /* 0x081fe400078e02ff */
[----:B------:R0:W-:Y:S01]  /*d290*/  @!P3 STG.E.U8 desc[UR36][R6.64+0x21], R43 ;  /* 0x0000212b0600b986 */ /* 0x0001e2000c101124 */
[----:B------:R-:W-:Y:S02]  /*d2a0*/  ISETP.LT.OR P3, PT, R3, 0x2a, !P5 ;  /* 0x0000002a0300780c */ /* 0x000fe40006f61670 */
[----:B------:R-:W-:Y:S01]  /*d2b0*/  @!P2 IADD3 R10, P4, R4, UR45, RZ ;  /* 0x0000002d040aac10 */ /* 0x000fe2000ff9e0ff */
[-C--:B-1----:R-:W-:Y:S01]  /*d2c0*/  @!P2 IMAD R9, R46, R22.reuse, RZ ;  /* 0x000000162e09a224 */ /* 0x082fe200078e02ff */
        /* <DEDUP_REMOVED lines=8> */
[----:B0-----:R-:W-:Y:S01]  /*d350*/  @!P3 IADD3 R6, P2, R4, UR45, RZ ;  /* 0x0000002d0406bc10 */ /* 0x001fe2000ff5e0ff */
[----:B------:R-:W-:-:S03]  /*d360*/  @!P3 IMAD R47, R47, R22, RZ ;  /* 0x000000162f2fb224 */ /* 0x000fc600078e02ff */
[----:B------:R-:W-:Y:S02]  /*d370*/  @!P3 IADD3.X R7, R5, UR44, RZ, P2, !PT ;  /* 0x0000002c0507bc10 */ /* 0x000fe400097fe4ff */
[----:B------:R-:W-:Y:S01]  /*d380*/  ISETP.LT.OR P2, PT, R3, 0x32, !P5 ;  /* 0x000000320300780c */ /* 0x000fe20006f41670 */
[-C--:B-1----:R-:W-:Y:S02]  /*d390*/  @!P0 IMAD R13, R48, R22.reuse, RZ ;  /* 0x00000016300d8224 */ /* 0x082fe400078e02ff */
[----:B------:R0:W-:Y:S01]  /*d3a0*/  @!P3 STG.E.U8 desc[UR36][R6.64+0x29], R47 ;  /* 0x0000292f0600b986 */ /* 0x0001e2000c101124 */
[----:B------:R-:W-:Y:S01]  /*d3b0*/  @!P1 IADD3 R8, P3, R4, UR45, RZ ;  /* 0x0000002d04089c10 */ /* 0x000fe2000ff7e0ff */
[-C--:B------:R-:W-:Y:S02]  /*d3c0*/  @!P4 IMAD R49, R49, R22.reuse, RZ ;  /* 0x000000163131c224 */ /* 0x080fe400078e02ff */
[----:B------:R-:W-:Y:S01]  /*d3d0*/  @!P1 IMAD R15, R50, R22, RZ ;  /* 0x00000016320f9224 */ /* 0x000fe200078e02ff */
[----:B--2---:R-:W-:Y:S01]  /*d3e0*/  @!P1 IADD3.X R9, R5, UR44, RZ, P3, !PT ;  /* 0x0000002c05099c10 */ /* 0x004fe20009ffe4ff */
        /* <DEDUP_REMOVED lines=11> */
[C---:B------:R-:W-:Y:S02]  /*d4a0*/  ISETP.LT.OR P2, PT, R3.reuse, 0x3a, !P5 ;  /* 0x0000003a0300780c */ /* 0x040fe40006f41670 */
[----:B------:R-:W-:Y:S01]  /*d4b0*/  @!P3 IADD3 R10, P4, R4, UR45, RZ ;  /* 0x0000002d040abc10 */ /* 0x000fe2000ff9e0ff */
[----:B------:R2:W-:Y:S01]  /*d4c0*/  @!P0 STG.E.U8 desc[UR36][R4.64+0x38], R13 ;  /* 0x0000380d04008986 */ /* 0x0005e2000c101124 */
[-C--:B0-----:R-:W-:Y:S01]  /*d4d0*/  @!P3 IMAD R9, R54, R22.reuse, RZ ;  /* 0x000000163609b224 */ /* 0x081fe200078e02ff */
[----:B------:R-:W-:Y:S01]  /*d4e0*/  ISETP.LT.OR P0, PT, R3, 0x41, !P6 ;  /* 0x000000410300780c */ /* 0x000fe20007701670 */
[----:B------:R-:W-:Y:S01]  /*d4f0*/  @!P1 IMAD R53, R53, R22, RZ ;  /* 0x0000001635359224 */ /* 0x000fe200078e02ff */
[----:B------:R-:W-:-:S02]  /*d500*/  @!P3 IADD3.X R11, R5, UR44, RZ, P4, !PT ;  /* 0x0000002c050bbc10 */ /* 0x000fc4000a7fe4ff */
[C---:B------:R-:W-:Y:S02]  /*d510*/  ISETP.LT.OR P4, PT, R3.reuse, 0x42, !P6 ;  /* 0x000000420300780c */ /* 0x040fe40007781670 */
[----:B------:R-:W-:Y:S01]  /*d520*/  @!P1 STG.E.U8 desc[UR36][R4.64+0x39], R53 ;  /* 0x0000393504009986 */ /* 0x000fe2000c101124 */
[----:B------:R-:W-:Y:S01]  /*d530*/  ISETP.LT.OR P1, PT, R3, 0x41, !P5 ;  /* 0x000000410300780c */ /* 0x000fe20006f21670 */
[-C--:B------:R-:W-:Y:S02]  /*d540*/  @!P2 IMAD R55, R55, R22.reuse, RZ ;  /* 0x000000163737a224 */ /* 0x080fe400078e02ff */
[----:B------:R0:W-:Y:S01]  /*d550*/  @!P3 STG.E.U8 desc[UR36][R10.64+0x38], R9 ;  /* 0x000038090a00b986 */ /* 0x0001e2000c101124 */
[----:B-1----:R-:W-:Y:S02]  /*d560*/  @!P2 IADD3 R6, P3, R4, UR45, RZ ;  /* 0x0000002d0406ac10 */ /* 0x002fe4000ff7e0ff */
[----:B--2---:R-:W-:Y:S02]  /*d570*/  @!P0 IMAD R13, R56, R22, RZ ;  /* 0x00000016380d8224 */ /* 0x004fe400078e02ff */
[----:B------:R-:W-:-:S02]  /*d580*/  @!P2 IADD3.X R7, R5, UR44, RZ, P3, !PT ;  /* 0x0000002c0507ac10 */ /* 0x000fc40009ffe4ff */
[----:B------:R-:W-:Y:S01]  /*d590*/  ISETP.LT.OR P3, PT, R3, 0x42, !P5 ;  /* 0x000000420300780c */ /* 0x000fe20006f61670 */
[-C--:B------:R-:W-:Y:S02]  /*d5a0*/  @!P4 IMAD R57, R57, R22.reuse, RZ ;  /* 0x000000163939c224 */ /* 0x080fe400078e02ff */
[----:B------:R1:W-:Y:S01]  /*d5b0*/  @!P2 STG.E.U8 desc[UR36][R6.64+0x39], R55 ;  /* 0x000039370600a986 */ /* 0x0003e2000c101124 */
[----:B------:R-:W-:Y:S01]  /*d5c0*/  @!P1 IADD3 R8, P2, R4, UR45, RZ ;  /* 0x0000002d04089c10 */ /* 0x000fe2000ff5e0ff */
[-C--:B0-----:R-:W-:Y:S02]  /*d5d0*/  @!P1 IMAD R11, R58, R22.reuse, RZ ;  /* 0x000000163a0b9224 */ /* 0x081fe400078e02ff */
[----:B------:R0:W-:Y:S01]  /*d5e0*/  @!P0 STG.E.U8 desc[UR36][R4.64+0x40], R13 ;  /* 0x0000400d04008986 */ /* 0x0001e2000c101124 */
[----:B------:R-:W-:Y:S02]  /*d5f0*/  ISETP.LT.OR P0, PT, R3, 0x49, !P6 ;  /* 0x000000490300780c */ /* 0x000fe40007701670 */
[----:B------:R-:W-:Y:S01]  /*d600*/  @!P1 IADD3.X R9, R5, UR44, RZ, P2, !PT ;  /* 0x0000002c05099c10 */ /* 0x000fe200097fe4ff */
[----:B------:R-:W-:Y:S01]  /*d610*/  @!P4 STG.E.U8 desc[UR36][R4.64+0x41], R57 ;  /* 0x000041390400c986 */ /* 0x000fe2000c101124 */
[----:B------:R-:W-:Y:S01]  /*d620*/  ISETP.LT.OR P2, PT, R3, 0x4a, !P6 ;  /* 0x0000004a0300780c */ /* 0x000fe20007741670 */
[----:B------:R-:W-:-:S02]  /*d630*/  @!P3 IMAD R59, R59, R22, RZ ;  /* 0x000000163b3bb224 */ /* 0x000fc400078e02ff */
[----:B------:R2:W-:Y:S01]  /*d640*/  @!P1 STG.E.U8 desc[UR36][R8.64+0x40], R11 ;  /* 0x0000400b08009986 */ /* 0x0005e2000c101124 */
[----:B------:R-:W-:Y:S02]  /*d650*/  ISETP.LT.OR P1, PT, R3, 0x49, !P5 ;  /* 0x000000490300780c */ /* 0x000fe40006f21670 */
[----:B-1----:R-:W-:-:S03]  /*d660*/  @!P3 IADD3 R6, P4, R4, UR45, RZ ;  /* 0x0000002d0406bc10 */ /* 0x002fc6000ff9e0ff */
[-C--:B0-----:R-:W-:Y:S01]  /*d670*/  @!P0 IMAD R13, R60, R22.reuse, RZ ;  /* 0x000000163c0d8224 */ /* 0x081fe200078e02ff */
[----:B------:R-:W-:Y:S02]  /*d680*/  @!P3 IADD3.X R7, R5, UR44, RZ, P4, !PT ;  /* 0x0000002c0507bc10 */ /* 0x000fe4000a7fe4ff */
[----:B------:R-:W-:Y:S01]  /*d690*/  ISETP.LT.OR P4, PT, R3, 0x4a, !P5 ;  /* 0x0000004a0300780c */ /* 0x000fe20006f81670 */
[-C--:B------:R-:W-:Y:S02]  /*d6a0*/  @!P2 IMAD R61, R61, R22.reuse, RZ ;  /* 0x000000163d3da224 */ /* 0x080fe400078e02ff */
[----:B------:R-:W-:Y:S01]  /*d6b0*/  @!P3 STG.E.U8 desc[UR36][R6.64+0x41], R59 ;  /* 0x0000413b0600b986 */ /* 0x000fe2000c101124 */
[----:B------:R-:W-:Y:S01]  /*d6c0*/  ISETP.LT.OR P3, PT, R3, 0x51, !P6 ;  /* 0x000000510300780c */ /* 0x000fe20007761670 */
[----:B------:R-:W-:Y:S02]  /*d6d0*/  @!P1 IMAD R15, R62, R22, RZ ;  /* 0x000000163e0f9224 */ /* 0x000fe400078e02ff */
[----:B------:R0:W-:Y:S01]  /*d6e0*/  @!P0 STG.E.U8 desc[UR36][R4.64+0x48], R13 ;  /* 0x0000480d04008986 */ /* 0x0001e2000c101124 */
[----:B--2---:R-:W-:-:S03]  /*d6f0*/  @!P1 IADD3 R8, P0, R4, UR45, RZ ;  /* 0x0000002d04089c10 */ /* 0x004fc6000ff1e0ff */
[----:B------:R-:W-:Y:S01]  /*d700*/  @!P2 STG.E.U8 desc[UR36][R4.64+0x49], R61 ;  /* 0x0000493d0400a986 */ /* 0x000fe2000c101124 */
[----:B------:R-:W-:Y:S01]  /*d710*/  @!P1 IADD3.X R9, R5, UR44, RZ, P0, !PT ;  /* 0x0000002c05099c10 */ /* 0x000fe200087fe4ff */
[-C--:B------:R-:W-:Y:S01]  /*d720*/  @!P4 IMAD R63, R63, R22.reuse, RZ ;  /* 0x000000163f3fc224 */ /* 0x080fe200078e02ff */
[C---:B------:R-:W-:Y:S02]  /*d730*/  ISETP.LT.OR P0, PT, R3.reuse, 0x52, !P6 ;  /* 0x000000520300780c */ /* 0x040fe40007701670 */
[----:B------:R-:W-:Y:S01]  /*d740*/  @!P4 IADD3 R10, P2, R4, UR45, RZ ;  /* 0x0000002d040acc10 */ /* 0x000fe2000ff5e0ff */
[----:B------:R1:W-:Y:S01]  /*d750*/  @!P1 STG.E.U8 desc[UR36][R8.64+0x48], R15 ;  /* 0x0000480f08009986 */ /* 0x0003e2000c101124 */
[----:B------:R-:W-:Y:S01]  /*d760*/  ISETP.LT.OR P1, PT, R3, 0x51, !P5 ;  /* 0x000000510300780c */ /* 0x000fe20006f21670 */
[----:B0-----:R-:W-:Y:S01]  /*d770*/  @!P3 IMAD R13, R64, R22, RZ ;  /* 0x00000016400db224 */ /* 0x001fe200078e02ff */
[----:B------:R-:W-:Y:S02]  /*d780*/  @!P4 IADD3.X R11, R5, UR44, RZ, P2, !PT ;  /* 0x0000002c050bcc10 */ /* 0x000fe400097fe4ff */
[----:B------:R-:W-:-:S02]  /*d790*/  ISETP.LT.OR P2, PT, R3, 0x59, !P6 ;  /* 0x000000590300780c */ /* 0x000fc40007741670 */
[C---:B------:R-:W-:Y:S01]  /*d7a0*/  ISETP.LT.OR P6, PT, R3.reuse, 0x5a, !P6 ;  /* 0x0000005a0300780c */ /* 0x040fe200077c1670 */
[----:B------:R0:W-:Y:S01]  /*d7b0*/  @!P4 STG.E.U8 desc[UR36][R10.64+0x49], R63 ;  /* 0x0000493f0a00c986 */ /* 0x0001e2000c101124 */
[----:B------:R-:W-:Y:S01]  /*d7c0*/  ISETP.LT.OR P4, PT, R3, 0x59, !P5 ;  /* 0x000000590300780c */ /* 0x000fe20006f81670 */
[-C--:B------:R-:W-:Y:S02]  /*d7d0*/  @!P0 IMAD R65, R65, R22.reuse, RZ ;  /* 0x0000001641418224 */ /* 0x080fe400078e02ff */
[----:B------:R2:W-:Y:S01]  /*d7e0*/  @!P3 STG.E.U8 desc[UR36][R4.64+0x50], R13 ;  /* 0x0000500d0400b986 */ /* 0x0005e2000c101124 */
[C---:B------:R-:W-:Y:S02]  /*d7f0*/  ISETP.LT.OR P3, PT, R3.reuse, 0x52, !P5 ;  /* 0x000000520300780c */ /* 0x040fe40006f61670 */
[----:B------:R-:W-:Y:S01]  /*d800*/  ISETP.LT.OR P5, PT, R3, 0x5a, !P5 ;  /* 0x0000005a0300780c */ /* 0x000fe20006fa1670 */
[----:B------:R-:W-:Y:S01]  /*d810*/  @!P0 STG.E.U8 desc[UR36][R4.64+0x51], R65 ;  /* 0x0000514104008986 */ /* 0x000fe2000c101124 */
[----:B------:R-:W-:Y:S01]  /*d820*/  @!P1 IADD3 R6, P0, R4, UR45, RZ ;  /* 0x0000002d04069c10 */ /* 0x000fe2000ff1e0ff */
[----:B------:R-:W-:-:S02]  /*d830*/  @!P1 IMAD R3, R66, R22, RZ ;  /* 0x0000001642039224 */ /* 0x000fc400078e02ff */
[-C--:B-1----:R-:W-:Y:S01]  /*d840*/  @!P2 IMAD R15, R68, R22.reuse, RZ ;  /* 0x00000016440fa224 */ /* 0x082fe200078e02ff */
[----:B------:R-:W-:Y:S01]  /*d850*/  @!P1 IADD3.X R7, R5, UR44, RZ, P0, !PT ;  /* 0x0000002c05079c10 */ /* 0x000fe200087fe4ff */
[-C--:B------:R-:W-:Y:S02]  /*d860*/  @!P6 IMAD R69, R69, R22.reuse, RZ ;  /* 0x000000164545e224 */ /* 0x080fe400078e02ff */
[-C--:B------:R-:W-:Y:S02]  /*d870*/  @!P4 IMAD R21, R70, R22.reuse, RZ ;  /* 0x000000164615c224 */ /* 0x080fe400078e02ff */
[C---:B------:R-:W-:Y:S01]  /*d880*/  @!P3 IADD3 R8, P0, R4.reuse, UR45, RZ ;  /* 0x0000002d0408bc10 */ /* 0x040fe2000ff1e0ff */
[----:B------:R1:W-:Y:S01]  /*d890*/  @!P1 STG.E.U8 desc[UR36][R6.64+0x50], R3 ;  /* 0x0000500306009986 */ /* 0x0003e2000c101124 */
[C---:B0-----:R-:W-:Y:S01]  /*d8a0*/  @!P4 IADD3 R10, P1, R4.reuse, UR45, RZ ;  /* 0x0000002d040acc10 */ /* 0x041fe2000ff3e0ff */
[-C--:B------:R-:W-:Y:S01]  /*d8b0*/  @!P3 IMAD R67, R67, R22.reuse, RZ ;  /* 0x000000164343b224 */ /* 0x080fe200078e02ff */
[----:B------:R-:W-:Y:S01]  /*d8c0*/  @!P3 IADD3.X R9, R5, UR44, RZ, P0, !PT ;  /* 0x0000002c0509bc10 */ /* 0x000fe200087fe4ff */
[----:B------:R-:W-:Y:S01]  /*d8d0*/  @!P5 IMAD R71, R71, R22, RZ ;  /* 0x000000164747d224 */ /* 0x000fe200078e02ff */
[----:B------:R-:W-:-:S02]  /*d8e0*/  @!P5 IADD3 R12, P0, R4, UR45, RZ ;  /* 0x0000002d040cdc10 */ /* 0x000fc4000ff1e0ff */
[C---:B------:R-:W-:Y:S01]  /*d8f0*/  @!P4 IADD3.X R11, R5.reuse, UR44, RZ, P1, !PT ;  /* 0x0000002c050bcc10 */ /* 0x040fe20008ffe4ff */
[----:B------:R3:W-:Y:S01]  /*d900*/  @!P3 STG.E.U8 desc[UR36][R8.64+0x51], R67 ;  /* 0x000051430800b986 */ /* 0x0007e2000c101124 */
[----:B--2---:R-:W-:Y:S01]  /*d910*/  @!P5 IADD3.X R13, R5, UR44, RZ, P0, !PT ;  /* 0x0000002c050ddc10 */ /* 0x004fe200087fe4ff */
[----:B-1----:R-:W-:Y:S02]  /*d920*/  @!P6 IMAD.MOV.U32 R6, RZ, RZ, R4 ;  /* 0x000000ffff06e224 */ /* 0x002fe400078e0004 */
[----:B------:R3:W-:Y:S01]  /*d930*/  @!P2 STG.E.U8 desc[UR36][R4.64+0x58], R15 ;  /* 0x0000580f0400a986 */ /* 0x0007e2000c101124 */
[----:B------:R-:W-:-:S05]  /*d940*/  @!P6 IMAD.MOV.U32 R7, RZ, RZ, R5 ;  /* 0x000000ffff07e224 */ /* 0x000fca00078e0005 */
[----:B------:R3:W-:Y:S04]  /*d950*/  @!P6 STG.E.U8 desc[UR36][R6.64+0x59], R69 ;  /* 0x000059450600e986 */ /* 0x0007e8000c101124 */
[----:B------:R3:W-:Y:S04]  /*d960*/  @!P4 STG.E.U8 desc[UR36][R10.64+0x58], R21 ;  /* 0x000058150a00c986 */ /* 0x0007e8000c101124 */
[----:B------:R3:W-:Y:S02]  /*d970*/  @!P5 STG.E.U8 desc[UR36][R12.64+0x59], R71 ;  /* 0x000059470c00d986 */ /* 0x0007e4000c101124 */
.L_x_412:
[----:B------:R-:W-:Y:S05]  /*d980*/  BSYNC B0 ;  /* 0x0000000000007941 */ /* 0x000fea0003800000 */
.L_x_28:
[----:B------:R-:W-:Y:S01]  /*d990*/  ULDC UR4, c[0x0][0xc] ;  /* 0x0000030000047ab9 */ /* 0x000fe20000000800 */
[----:B------:R-:W-:Y:S01]  /*d9a0*/  ULDC UR5, c[0x0][0x10] ;  /* 0x0000040000057ab9 */ /* 0x000fe20000000800 */
[----:B------:R-:W4:Y:S01]  /*d9b0*/  LDC R3, c[0x0][0x14] ;  /* 0x00000500ff037b82 */ /* 0x000f220000000800 */
[----:B------:R-:W-:Y:S01]  /*d9c0*/  UIMAD.WIDE.U32 UR4, UR4, UR5, URZ ;  /* 0x00000005040472a5 */ /* 0x000fe2000f8e003f */
[----:B------:R-:W-:Y:S01]  /*d9d0*/  PRMT R0, RZ, 0x7610, R0 ;  /* 0x00007610ff007816 */ /* 0x000fe20000000000 */
[----:B------:R-:W-:Y:S01]  /*d9e0*/  UMOV UR42, 0xffffffff ;  /* 0xffffffff002a7882 */ /* 0x000fe20000000000 */
[----:B------:R-:W-:-:S03]  /*d9f0*/  UMOV UR43, 0xffffffff ;  /* 0xffffffff002b7882 */ /* 0x000fc60000000000 */
[----:B----4-:R-:W-:-:S04]  /*da00*/  IMAD.WIDE.U32 R16, R3, UR4, R16 ;  /* 0x0000000403107c25 */ /* 0x010fc8000f8e0010 */
[----:B------:R-:W-:Y:S01]  /*da10*/  IMAD R3, R3, UR5, RZ ;  /* 0x0000000503037c24 */ /* 0x000fe2000f8e02ff */
[----:B------:R-:W-:Y:S02]  /*da20*/  ULDC.64 UR4, c[0x0][0x650] ;  /* 0x0001940000047ab9 */ /* 0x000fe40000000a00 */
[----:B------:R-:W-:Y:S01]  /*da30*/  ISETP.GE.U32.AND P0, PT, R16, UR4, PT ;  /* 0x0000000410007c0c */ /* 0x000fe2000bf06070 */
[----:B------:R-:W-:-:S05]  /*da40*/  IMAD.IADD R17, R17, 0x1, R3 ;  /* 0x0000000111117824 */ /* 0x000fca00078e0203 */
[----:B------:R-:W-:-:S13]  /*da50*/  ISETP.GE.U32.AND.EX P0, PT, R17, UR5, PT, P0 ;  /* 0x0000000511007c0c */ /* 0x000fda000bf06100 */
[----:B------:R-:W-:Y:S05]  /*da60*/  @P0 BRA `(.L_x_413) ;  /* 0x0000000400880947 */ /* 0x000fea0003800000 */
[----:B------:R-:W4:Y:S01]  /*da70*/  S2UR UR6, SR_CTAID.X ;  /* 0x00000000000679c3 */ /* 0x000f220000002500 */
[----:B------:R-:W-:Y:S01]  /*da80*/  ULDC.64 UR12, c[0x0][0x628] ;  /* 0x00018a00000c7ab9 */ /* 0x000fe20000000a00 */
[----:B------:R-:W-:Y:S01]  /*da90*/  ULDC UR4, c[0x0][0x150] ;  /* 0x0000540000047ab9 */ /* 0x000fe20000000800 */
[----:B------:R-:W-:Y:S01]  /*daa0*/  ISETP.NE.U32.AND P0, PT, RZ, UR12, PT ;  /* 0x0000000cff007c0c */ /* 0x000fe2000bf05070 */
[----:B------:R-:W-:Y:S01]  /*dab0*/  ULDC UR15, c[0x0][0x630] ;  /* 0x00018c00000f7ab9 */ /* 0x000fe20000000800 */
[C---:B------:R-:W-:Y:S01]  /*dac0*/  R2UR UR16, R16.reuse ;  /* 0x00000000101072ca */ /* 0x040fe200000e0000 */
[----:B------:R-:W-:Y:S01]  /*dad0*/  ULDC UR18, c[0x0][0x154] ;  /* 0x0000550000127ab9 */ /* 0x000fe20000000800 */
[----:B------:R-:W-:Y:S01]  /*dae0*/  ISETP.NE.AND.EX P0, PT, RZ, UR13, PT, P0 ;  /* 0x0000000dff007c0c */ /* 0x000fe2000bf05300 */
[----:B------:R-:W0:Y:S01]  /*daf0*/  S2UR UR19, SR_CTAID.Y ;  /* 0x00000000001379c3 */ /* 0x000e220000002600 */
[----:B------:R-:W-:Y:S02]  /*db00*/  R2UR UR17, R17 ;  /* 0x00000000111172ca */ /* 0x000fe400000e0000 */
[----:B------:R-:W-:-:S02]  /*db10*/  R2UR UR10, R16 ;  /* 0x00000000100a72ca */ /* 0x000fc400000e0000 */
[----:B------:R-:W-:Y:S02]  /*db20*/  R2UR UR11, R17 ;  /* 0x00000000110b72ca */ /* 0x000fe400000e0000 */
[----:B----4-:R-:W-:-:S05]  /*db30*/  I2FP.F32.U32 R0, UR6 ;  /* 0x0000000600007c45 */ /* 0x010fca0008201000 */
[----:B------:R-:W-:-:S04]  /*db40*/  FMUL R0, R0, UR4 ;  /* 0x0000000400007c20 */ /* 0x000fc80008400000 */
[----:B------:R4:W0:Y:S01]  /*db50*/  F2I.U32.TRUNC.NTZ R3, R0 ;  /* 0x0000000000037305 */ /* 0x000822000020f000 */
[----:B------:R-:W-:Y:S05]  /*db60*/  @!P0 BRA `(.L_x_414) ;  /* 0x0000000000308947 */ /* 0x000fea0003800000 */
        /* <DEDUP_REMOVED lines=12> */
.L_x_414:
[----:B------:R-:W-:Y:S01]  /*dc30*/  USHF.R.U64 UR43, UR10, UR15, UR11 ;  /* 0x0000000f0a2b7299 */ /* 0x000fe2000800120b */
[----:B0---4-:R-:W-:Y:S01]  /*dc40*/  I2FP.F32.U32 R0, UR19 ;  /* 0x0000001300007c45 */ /* 0x011fe20008201000 */
[----:B------:R-:W-:Y:S01]  /*dc50*/  USHF.R.U32.HI UR4, URZ, UR15, UR11 ;  /* 0x0000000f3f047299 */ /* 0x000fe2000801160b */
[----:B------:R-:W-:Y:S01]  /*dc60*/  R2UR UR14, R3 ;  /* 0x00000000030e72ca */ /* 0x000fe200000e0000 */
        /* <DEDUP_REMOVED lines=11> */
[----:B------:R-:W-:Y:S02]  /*dd20*/  ULDC UR21, c[0x0][0x658] ;  /* 0x0001960000157ab9 */ /* 0x000fe40000000800 */
[----:B------:R-:W-:Y:S01]  /*dd30*/  UIADD3 UR9, UR11, UR9, URZ ;  /* 0x000000090b097290 */ /* 0x000fe2000fffe03f */
[----:B------:R-:W-:Y:S01]  /*dd40*/  UMOV UR16, 0xffffffff ;  /* 0xffffffff00107882 */ /* 0x000fe20000000000 */
[----:B------:R-:W-:Y:S01]  /*dd50*/  ULDC.64 UR4, c[0x0][0x640] ;  /* 0x0001900000047ab9 */ /* 0x000fe20000000a00 */
[----:B------:R-:W-:Y:S01]  /*dd60*/  USHF.L.U32 UR16, UR16, UR21, URZ ;  /* 0x0000001510107299 */ /* 0x000fe2000800063f */
[----:B------:R-:W-:Y:S01]  /*dd70*/  ISETP.NE.U32.AND P0, PT, RZ, UR4, PT ;  /* 0x00000004ff007c0c */ /* 0x000fe2000bf05070 */
[----:B------:R-:W-:-:S02]  /*dd80*/  USHF.R.U64 UR17, UR10, UR12, UR9 ;  /* 0x0000000c0a117299 */ /* 0x000fc40008001209 */
[----:B------:R-:W-:Y:S01]  /*dd90*/  USHF.R.U32.HI UR9, URZ, UR12, UR9 ;  /* 0x0000000c3f097299 */ /* 0x000fe20008011609 */
[----:B0-----:R-:W-:Y:S01]  /*dda0*/  R2UR UR15, R0 ;  /* 0x00000000000f72ca */ /* 0x001fe200000e0000 */
[----:B------:R-:W-:Y:S01]  /*ddb0*/  ULDC UR18, c[0x0][0x608] ;  /* 0x0001820000127ab9 */ /* 0x000fe20000000800 */
[----:B------:R-:W-:Y:S01]  /*ddc0*/  ULOP3.LUT UR41, URZ, UR16, URZ, 0x33, !UPT ;  /* 0x000000103f297292 */ /* 0x000fe2000f8e333f */
[----:B------:R-:W-:Y:S01]  /*ddd0*/  ISETP.NE.AND.EX P0, PT, RZ, UR5, PT, P0 ;  /* 0x00000005ff007c0c */ /* 0x000fe2000bf05300 */
[----:B------:R-:W-:Y:S02]  /*dde0*/  USHF.R.U64 UR16, UR17, UR18, UR9 ;  /* 0x0000001211107299 */ /* 0x000fe40008001209 */
[----:B------:R-:W-:Y:S02]  /*ddf0*/  USHF.R.U32.HI UR9, URZ, UR18, UR9 ;  /* 0x000000123f097299 */ /* 0x000fe40008011609 */
[----:B------:R-:W-:Y:S02]  /*de00*/  UIADD3 UR14, -UR14, URZ, URZ ;  /* 0x0000003f0e0e7290 */ /* 0x000fe4000fffe13f */
[----:B------:R-:W-:Y:S01]  /*de10*/  USHF.R.U64 UR18, UR16, UR21, UR9 ;  /* 0x0000001510127299 */ /* 0x000fe20008001209 */
[----:B------:R-:W-:Y:S01]  /*de20*/  UMOV UR20, 0x1 ;  /* 0x0000000100147882 */ /* 0x000fe20000000000 */
[----:B------:R-:W-:Y:S01]  /*de30*/  ULDC UR13, c[0x0][0x144] ;  /* 0x00005100000d7ab9 */ /* 0x000fe20000000800 */
[----:B------:R-:W-:Y:S01]  /*de40*/  ULDC UR7, c[0x0][0x600] ;  /* 0x0001800000077ab9 */ /* 0x000fe20000000800 */
[----:B------:R-:W-:-:S02]  /*de50*/  USHF.L.U32 UR24, UR20, UR21, URZ ;  /* 0x0000001514187299 */ /* 0x000fc4000800063f */
[----:B------:R-:W-:Y:S02]  /*de60*/  USHF.R.U32.HI UR9, URZ, UR21, UR9 ;  /* 0x000000153f097299 */ /* 0x000fe40008011609 */
[----:B------:R-:W-:Y:S02]  /*de70*/  UIMAD UR21, UR13, UR14, UR6 ;  /* 0x0000000e0d1572a4 */ /* 0x000fe4000f8e0206 */
[----:B------:R-:W-:Y:S02]  /*de80*/  UIADD3 UR8, UR7, -0x1, URZ ;  /* 0xffffffff07087890 */ /* 0x000fe4000fffe03f */
[----:B------:R-:W-:Y:S01]  /*de90*/  UIADD3 UR20, -UR15, URZ, URZ ;  /* 0x0000003f0f147290 */ /* 0x000fe2000fffe13f */
        /* <DEDUP_REMOVED lines=17> */
.L_x_415:
[----:B------:R-:W-:Y:S01]  /*dfb0*/  UISETP.NE.AND UP0, UPT, UR47, URZ, UPT ;  /* 0x0000003f2f00728c */ /* 0x000fe2000bf05270 */
[----:B------:R-:W-:Y:S01]  /*dfc0*/  IMAD.MOV.U32 R0, RZ, RZ, 0x1 ;  /* 0x00000001ff007424 */ /* 0x000fe200078e00ff */
[----:B------:R-:W-:Y:S02]  /*dfd0*/  USHF.R.U64 UR4, UR6, UR22, UR9 ;  /* 0x0000001606047299 */ /* 0x000fe40008001209 */
[----:B------:R-:W-:Y:S02]  /*dfe0*/  ULOP3.LUT UR41, UR16, UR41, URZ, 0xc0, !UPT ;  /* 0x0000002910297292 */ /* 0x000fe4000f8ec03f */
[----:B------:R-:W-:Y:S02]  /*dff0*/  UIADD3 UR5, -UR4, URZ, URZ ;  /* 0x0000003f04057290 */ /* 0x000fe4000fffe13f */
[----:B------:R-:W-:Y:S02]  /*e000*/  UIMAD UR41, UR24, UR4, UR41 ;  /* 0x00000004182972a4 */ /* 0x000fe4000f8e0229 */
[----:B------:R-:W-:-:S02]  /*e010*/  ULOP3.LUT UR8, UR17, UR8, URZ, 0xc0, !UPT ;  /* 0x0000000811087292 */ /* 0x000fc4000f8ec03f */
[----:B------:R-:W-:Y:S02]  /*e020*/  @UP0 UIMAD UR21, UR25, UR20, UR19 ;  /* 0x00000014191502a4 */ /* 0x000fe4000f8e0213 */
[----:B------:R-:W-:-:S03]  /*e030*/  UIMAD UR4, UR5, UR23, UR18 ;  /* 0x00000017050472a4 */ /* 0x000fc6000f8e0212 */
[----:B------:R-:W-:Y:S01]  /*e040*/  ULDC UR5, c[0x0][0x610] ;  /* 0x0001840000057ab9 */ /* 0x000fe20000000800 */
[----:B------:R-:W-:Y:S02]  /*e050*/  UIMAD UR4, UR4, UR7, UR8 ;  /* 0x00000007040472a4 */ /* 0x000fe4000f8e0208 */
[----:B------:R-:W-:-:S04]  /*e060*/  UIMAD UR41, UR41, UR5, UR21 ;  /* 0x00000005292972a4 */ /* 0x000fc8000f8e0215 */
[----:B------:R-:W-:Y:S02]  /*e070*/  USEL UR42, UR4, UR41, !UP0 ;  /* 0x00000029042a7287 */ /* 0x000fe4000c000000 */
[----:B------:R-:W-:-:S12]  /*e080*/  USEL UR41, UR41, UR4, !UP0 ;  /* 0x0000000429297287 */ /* 0x000fd8000c000000 */
.L_x_413:
[----:B------:R-:W-:-:S13]  /*e090*/  LOP3.LUT P0, RZ, R0, 0xff, RZ, 0xc0, !PT ;  /* 0x000000ff00ff7812 */ /* 0x000fda000780c0ff */
[----:B------:R-:W-:Y:S05]  /*e0a0*/  @P0 BRA `(.L_x_416) ;  /* 0xffffff30001c0947 */ /* 0x000fea000383ffff */
[----:B------:R-:W-:Y:S05]  /*e0b0*/  EXIT ;  /* 0x000000000000794d */ /* 0x000fea0003800000 */
.L_x_3:
[----:B------:R-:W-:Y:S01]  /*e0c0*/  ULDC.64 UR8, c[0x0][0x650] ;  /* 0x0001940000087ab9 */ /* 0x000fe20000000a00 */
[----:B------:R-:W-:Y:S01]  /*e0d0*/  PRMT R0, RZ, 0x7610, R0 ;  /* 0x00007610ff007816 */ /* 0x000fe20000000000 */
[----:B------:R-:W-:Y:S01]  /*e0e0*/  IMAD.MOV.U32 R3, RZ, RZ, -0x1 ;  /* 0xffffffffff037424 */ /* 0x000fe200078e00ff */
[----:B------:R-:W-:Y:S01]  /*e0f0*/  ISETP.GE.U32.AND P0, PT, R16, UR8, PT ;  /* 0x0000000810007c0c */ /* 0x000fe2000bf06070 */
[----:B------:R-:W-:Y:S02]  /*e100*/  IMAD.MOV.U32 R4, RZ, RZ, -0x1 ;  /* 0xffffffffff047424 */ /* 0x000fe400078e00ff */
[----:B------:R-:W-:Y:S01]  /*e110*/  IMAD.MOV.U32 R11, RZ, RZ, -0x1 ;  /* 0xffffffffff0b7424 */ /* 0x000fe200078e00ff */
[----:B------:R-:W-:-:S13]  /*e120*/  ISETP.GE.U32.AND.EX P0, PT, R17, UR9, PT, P0 ;  /* 0x0000000911007c0c */ /* 0x000fda000bf06100 */
[----:B------:R-:W-:Y:S05]  /*e130*/  @P0 BRA `(.L_x_417) ;  /* 0x00000004008c0947 */ /* 0x000fea0003800000 */
[----:B------:R-:W-:Y:S01]  /*e140*/  I2FP.F32.U32 R0, UR4 ;  /* 0x0000000400007c45 */ /* 0x000fe20008201000 */
[----:B0-----:R-:W-:Y:S01]  /*e150*/  ULDC.64 UR16, c[0x0][0x628] ;  /* 0x00018a0000107ab9 */ /* 0x001fe20000000a00 */
        /* <DEDUP_REMOVED lines=24> */
.L_x_418:
        /* <DEDUP_REMOVED lines=24> */
[----:B------:R-:W-:Y:S01]  /*e460*/  UMOV UR19, 0x1 ;  /* 0x0000000100137882 */ /* 0x000fe20000000000 */
[----:B------:R-:W-:Y:S01]  /*e470*/  ULDC UR20, c[0x0][0x608] ;  /* 0x0001820000147ab9 */ /* 0x000fe20000000800 */
[----:B------:R-:W-:Y:S01]  /*e480*/  USHF.L.U32 UR26, UR19, UR23, URZ ;  /* 0x00000017131a7299 */ /* 0x000fe2000800063f */
[----:B------:R-:W-:Y:S01]  /*e490*/  ISETP.NE.AND.EX P0, PT, RZ, UR9, PT, P0 ;  /* 0x00000009ff007c0c */ /* 0x000fe2000bf05300 */
[----:B------:R-:W-:Y:S02]  /*e4a0*/  USHF.R.U64 UR19, UR18, UR20, UR11 ;  /* 0x0000001412137299 */ /* 0x000fe4000800120b */
[----:B------:R-:W-:Y:S02]  /*e4b0*/  USHF.R.U32.HI UR11, URZ, UR20, UR11 ;  /* 0x000000143f0b7299 */ /* 0x000fe4000801160b */
[----:B------:R-:W-:-:S02]  /*e4c0*/  UIADD3 UR15, -UR15, URZ, URZ ;  /* 0x0000003f0f0f7290 */ /* 0x000fc4000fffe13f */
[----:B------:R-:W-:Y:S01]  /*e4d0*/  USHF.R.U64 UR20, UR19, UR23, UR11 ;  /* 0x0000001713147299 */ /* 0x000fe2000800120b */
[----:B------:R-:W-:Y:S01]  /*e4e0*/  ULDC UR16, c[0x0][0x144] ;  /* 0x0000510000107ab9 */ /* 0x000fe20000000800 */
[----:B------:R-:W-:Y:S01]  /*e4f0*/  ULDC UR6, c[0x0][0x600] ;  /* 0x0001800000067ab9 */ /* 0x000fe20000000800 */
[----:B------:R-:W-:Y:S02]  /*e500*/  USHF.R.U32.HI UR11, URZ, UR23, UR11 ;  /* 0x000000173f0b7299 */ /* 0x000fe4000801160b */
[----:B------:R-:W-:Y:S02]  /*e510*/  UIMAD UR23, UR16, UR15, UR4 ;  /* 0x0000000f101772a4 */ /* 0x000fe4000f8e0204 */
[----:B------:R-:W-:Y:S02]  /*e520*/  UIADD3 UR22, UR6, -0x1, URZ ;  /* 0xffffffff06167890 */ /* 0x000fe4000fffe03f */
[----:B------:R-:W-:Y:S02]  /*e530*/  ULOP3.LUT UR27, URZ, UR13, URZ, 0x33, !UPT ;  /* 0x0000000d3f1b7292 */ /* 0x000fe4000f8e333f */
        /* <DEDUP_REMOVED lines=18> */
.L_x_419:
[----:B------:R-:W-:Y:S01]  /*e660*/  UISETP.NE.AND UP0, UPT, UR47, URZ, UPT ;  /* 0x0000003f2f00728c */ /* 0x000fe2000bf05270 */
[----:B------:R-:W-:Y:S01]  /*e670*/  IMAD.MOV.U32 R0, RZ, RZ, 0x1 ;  /* 0x00000001ff007424 */ /* 0x000fe200078e00ff */
[----:B------:R-:W-:Y:S01]  /*e680*/  USHF.R.U64 UR8, UR4, UR24, UR11 ;  /* 0x0000001804087299 */ /* 0x000fe2000800120b */
[----:B------:R-:W-:Y:S01]  /*e690*/  IMAD.U32 R11, RZ, RZ, UR5 ;  /* 0x00000005ff0b7e24 */ /* 0x000fe2000f8e00ff */
[----:B------:R-:W-:Y:S02]  /*e6a0*/  ULOP3.LUT UR4, UR19, UR27, URZ, 0xc0, !UPT ;  /* 0x0000001b13047292 */ /* 0x000fe4000f8ec03f */
[----:B------:R-:W-:Y:S02]  /*e6b0*/  ULOP3.LUT UR18, UR18, UR22, URZ, 0xc0, !UPT ;  /* 0x0000001612127292 */ /* 0x000fe4000f8ec03f */
[----:B------:R-:W-:-:S03]  /*e6c0*/  UIMAD UR4, UR26, UR8, UR4 ;  /* 0x000000081a0472a4 */ /* 0x000fc6000f8e0204 */
[----:B------:R-:W-:Y:S02]  /*e6d0*/  @UP0 UIMAD UR23, UR28, UR21, UR7 ;  /* 0x000000151c1702a4 */ /* 0x000fe4000f8e0207 */
[----:B------:R-:W-:-:S03]  /*e6e0*/  UIADD3 UR7, -UR8, URZ, URZ ;  /* 0x0000003f08077290 */ /* 0x000fc6000fffe13f */
[----:B------:R-:W-:Y:S01]  /*e6f0*/  ULDC UR8, c[0x0][0x610] ;  /* 0x0001840000087ab9 */ /* 0x000fe20000000800 */
[----:B------:R-:W-:Y:S02]  /*e700*/  UIMAD UR7, UR7, UR25, UR20 ;  /* 0x00000019070772a4 */ /* 0x000fe4000f8e0214 */
[----:B------:R-:W-:Y:S02]  /*e710*/  UIMAD UR4, UR4, UR8, UR23 ;  /* 0x00000008040472a4 */ /* 0x000fe4000f8e0217 */
[----:B------:R-:W-:-:S04]  /*e720*/  UIMAD UR7, UR7, UR6, UR18 ;  /* 0x00000006070772a4 */ /* 0x000fc8000f8e0212 */
[----:B------:R-:W-:Y:S02]  /*e730*/  USEL UR6, UR7, UR4, !UP0 ;  /* 0x0000000407067287 */ /* 0x000fe4000c000000 */
[----:B------:R-:W-:-:S04]  /*e740*/  USEL UR4, UR4, UR7, !UP0 ;  /* 0x0000000704047287 */ /* 0x000fc8000c000000 */
[----:B------:R-:W-:Y:S02]  /*e750*/  IMAD.U32 R4, RZ, RZ, UR6 ;  /* 0x00000006ff047e24 */ /* 0x000fe4000f8e00ff */
[----:B------:R-:W-:-:S07]  /*e760*/  IMAD.U32 R3, RZ, RZ, UR4 ;  /* 0x00000004ff037e24 */ /* 0x000fce000f8e00ff */
.L_x_417:
[----:B------:R-:W-:-:S08]  /*e770*/  NOP ;  /* 0x0000000000007918 */ /* 0x000fd00000000000 */
[----:B------:R-:W1:-:S00]  /*e780*/  USETMAXREG.DEALLOC.CTAPOOL 0x28 ;  /* 0x00000028000079c8 */ /* 0x000e4000080e0500 */
[----:B------:R-:W-:-:S13]  /*e790*/  ISETP.NE.AND P0, PT, RZ, UR10, PT ;  /* 0x0000000aff007c0c */ /* 0x000fda000bf05270 */
[----:B0-----:R-:W-:Y:S05]  /*e7a0*/  @P0 EXIT ;  /* 0x000000000000094d */ /* 0x001fea0003800000 */
[----:B-1----:R-:W-:Y:S01]  /*e7b0*/  LOP3.LUT P0, RZ, R0, 0xff, RZ, 0xc0, !PT ;  /* 0x000000ff00ff7812 */ /* 0x002fe2000780c0ff */
[----:B------:R-:W-:Y:S02]  /*e7c0*/  IMAD.MOV.U32 R0, RZ, RZ, 0x1 ;  /* 0x00000001ff007424 */ /* 0x000fe400078e00ff */
[----:B------:R-:W-:-:S10]  /*e7d0*/  IMAD.MOV.U32 R8, RZ, RZ, RZ ;  /* 0x000000ffff087224 */ /* 0x000fd400078e00ff */
[----:B------:R-:W-:Y:S05]  /*e7e0*/  @!P0 BRA `(.L_x_420) ;  /* 0x0000000c00488947 */ /* 0x000fea0003800000 */
[----:B------:R-:W-:Y:S01]  /*e7f0*/  ULDC UR4, c[0x0][0x28c] ;  /* 0x0000a30000047ab9 */ /* 0x000fe20000000800 */
[----:B------:R-:W-:Y:S01]  /*e800*/  ULDC UR6, c[0x0][0x658] ;  /* 0x0001960000067ab9 */ /* 0x000fe20000000800 */
[----:B------:R-:W-:Y:S01]  /*e810*/  UIADD3 UR10, UR4, 0x3f, URZ ;  /* 0x0000003f040a7890 */ /* 0x000fe2000fffe03f */
[C---:B------:R-:W-:Y:S01]  /*e820*/  LOP3.LUT P2, RZ, R2.reuse, 0x7f, RZ, 0xc0, !PT ;  /* 0x0000007f02ff7812 */ /* 0x040fe2000784c0ff */
[----:B------:R-:W-:Y:S01]  /*e830*/  UMOV UR7, 0xffffffff ;  /* 0xffffffff00077882 */ /* 0x000fe20000000000 */
[----:B------:R-:W-:Y:S01]  /*e840*/  ULDC UR5, c[0x0][0x600] ;  /* 0x0001800000057ab9 */ /* 0x000fe20000000800 */
[----:B------:R-:W-:Y:S01]  /*e850*/  UMOV UR9, 0x1 ;  /* 0x0000000100097882 */ /* 0x000fe20000000000 */
[----:B------:R-:W-:Y:S01]  /*e860*/  USHF.L.U32 UR7, UR7, UR6, URZ ;  /* 0x0000000607077299 */ /* 0x000fe2000800063f */
[----:B------:R-:W-:Y:S01]  /*e870*/  LOP3.LUT P0, RZ, R2, 0x1f, RZ, 0xc0, !PT ;  /* 0x0000001f02ff7812 */ /* 0x000fe2000780c0ff */
[----:B------:R-:W-:Y:S01]  /*e880*/  UIADD3 UR4, UR5, -0x1, URZ ;  /* 0xffffffff05047890 */ /* 0x000fe2000fffe03f */
[----:B------:R-:W-:Y:S01]  /*e890*/  BSSY B0, `(.L_x_420) ;  /* 0x00000c7000007945 */ /* 0x000fe20003800000 */
[----:B------:R-:W-:Y:S01]  /*e8a0*/  USHF.R.S32.HI UR11, URZ, 0x1f, UR10 ;  /* 0x0000001f3f0b7899 */ /* 0x000fe2000801140a */
[----:B------:R-:W-:Y:S01]  /*e8b0*/  PLOP3.LUT P0, PT, P0, P2, PT, 0x8a, 0x0 ;  /* 0x000000000000781c */ /* 0x000fe20000705172 */
[----:B------:R-:W-:Y:S01]  /*e8c0*/  ULDC UR8, c[0x0][0xc] ;  /* 0x0000030000087ab9 */ /* 0x000fe20000000800 */
[----:B------:R-:W-:Y:S01]  /*e8d0*/  USHF.L.U32 UR5, UR9, UR6, URZ ;  /* 0x0000000609057299 */ /* 0x000fe2000800063f */
[----:B------:R-:W-:Y:S01]  /*e8e0*/  IMAD.MOV.U32 R9, RZ, RZ, 0x1 ;  /* 0x00000001ff097424 */ /* 0x000fe200078e00ff */
[----:B------:R-:W-:Y:S01]  /*e8f0*/  ULEA.HI UR11, UR11, UR10, URZ, 0x6 ;  /* 0x0000000a0b0b7291 */ /* 0x000fe2000f8f303f */
[----:B------:R-:W-:Y:S01]  /*e900*/  IMAD.MOV.U32 R0, RZ, RZ, 0x1 ;  /* 0x00000001ff007424 */ /* 0x000fe200078e00ff */
[----:B------:R-:W-:Y:S01]  /*e910*/  ULDC UR9, c[0x0][0x10] ;  /* 0x0000040000097ab9 */ /* 0x000fe20000000800 */
[----:B------:R-:W-:Y:S01]  /*e920*/  ULOP3.LUT UR6, URZ, UR7, URZ, 0x33, !UPT ;  /* 0x000000073f067292 */ /* 0x000fe2000f8e333f */
[----:B------:R-:W-:Y:S01]  /*e930*/  IMAD.MOV.U32 R8, RZ, RZ, RZ ;  /* 0x000000ffff087224 */ /* 0x000fe200078e00ff */
[----:B------:R-:W-:Y:S01]  /*e940*/  UIMAD.WIDE.U32 UR8, UR8, UR9, URZ ;  /* 0x00000009080872a5 */ /* 0x000fe2000f8e003f */
[----:B------:R-:W-:Y:S01]  /*e950*/  ULDC UR7, c[0x0][0x14] ;  /* 0x0000050000077ab9 */ /* 0x000fe20000000800 */
[----:B------:R-:W-:-:S02]  /*e960*/  USHF.R.S32.HI UR19, URZ, 0x6, UR11 ;  /* 0x000000063f137899 */ /* 0x000fc4000801140b */
[----:B------:R-:W-:Y:S02]  /*e970*/  UIMAD.WIDE.U32 UR22, UR8, UR7, URZ ;  /* 0x00000007081672a5 */ /* 0x000fe4000f8e003f */
[----:B------:R-:W-:Y:S02]  /*e980*/  UIMAD UR13, UR9, UR7, URZ ;  /* 0x00000007090d72a4 */ /* 0x000fe4000f8e023f */
[----:B------:R-:W-:Y:S02]  /*e990*/  ULOP3.LUT UR21, UR40, 0x2, URZ, 0xfc, !UPT ;  /* 0x0000000228157892 */ /* 0x000fe4000f8efc3f */
[----:B------:R-:W-:Y:S02]  /*e9a0*/  UIADD3 UR13, UR23, UR13, URZ ;  /* 0x0000000d170d7290 */ /* 0x000fe4000fffe03f */
[----:B------:R-:W-:Y:S01]  /*e9b0*/  UIADD3 UR26, UR19, 0x1, URZ ;  /* 0x00000001131a7890 */ /* 0x000fe2000fffe03f */
[----:B------:R-:W-:-:S11]  /*e9c0*/  ULDC.64 UR24, c[0x0][0x198] ;  /* 0x0000660000187ab9 */ /* 0x000fd60000000a00 */
.L_x_432:
[----:B------:R-:W-:-:S03]  /*e9d0*/  UMOV UR7, 0xffffffff ;  /* 0xffffffff00077882 */ /* 0x000fc60000000000 */
[----:B------:R-:W-:Y:S05]  /*e9e0*/  BRA.DIV UR7, `(.L_x_421) ;  /* 0x0000000e07d87947 */ /* 0x000fea000b800000 */
[----:B------:R-:W-:-:S13]  /*e9f0*/  ELECT P6, URZ, PT ;  /* 0x00000000003f782f */ /* 0x000fda00038c0000 */
.L_x_444:
[----:B------:R-:W0:Y:S01]  /*ea00*/  LDC R2, c[0x0][0x28c] ;  /* 0x0000a300ff027b82 */ /* 0x000e220000000800 */
[----:B------:R-:W-:Y:S01]  /*ea10*/  BSSY B1, `(.L_x_422) ;  /* 0x0000038000017945 */ /* 0x000fe20003800000 */
[----:B0-----:R-:W-:-:S13]  /*ea20*/  ISETP.LT.OR P6, PT, R2, 0x1, !P6 ;  /* 0x000000010200780c */ /* 0x001fda00077c1670 */
[----:B------:R-:W-:Y:S05]  /*ea30*/  @P6 BRA `(.L_x_423) ;  /* 0x0000000000d46947 */ /* 0x000fea0003800000 */
[----:B------:R-:W-:Y:S02]  /*ea40*/  IMAD.SHL.U32 R7, R3, 0x200, RZ ;  /* 0x0000020003077824 */ /* 0x000fe400078e00ff */
[----:B------:R-:W-:Y:S02]  /*ea50*/  IMAD R6, R4, 0x60, RZ ;  /* 0x0000006004067824 */ /* 0x000fe400078e02ff */
[----:B------:R-:W-:Y:S02]  /*ea60*/  IMAD.MOV.U32 R12, RZ, RZ, RZ ;  /* 0x000000ffff0c7224 */ /* 0x000fe400078e00ff */
[----:B------:R-:W-:Y:S02]  /*ea70*/  IMAD.U32 R14, RZ, RZ, UR26 ;  /* 0x0000001aff0e7e24 */ /* 0x000fe4000f8e00ff */
[----:B------:R-:W-:Y:S02]  /*ea80*/  IMAD.MOV.U32 R2, RZ, RZ, R0 ;  /* 0x000000ffff027224 */ /* 0x000fe400078e0000 */
[----:B------:R-:W-:-:S07]  /*ea90*/  IMAD.MOV.U32 R3, RZ, RZ, R8 ;  /* 0x000000ffff037224 */ /* 0x000fce00078e0008 */
.L_x_427:
[----:B------:R-:W0:Y:S01]  /*eaa0*/  S2R R5, SR_CgaCtaId ;  /* 0x0000000000057919 */ /* 0x000e220000008800 */
[----:B------:R-:W-:-:S04]  /*eab0*/  MOV R4, 0x400 ;  /* 0x0000040000047802 */ /* 0x000fc80000000f00 */
[----:B0-----:R-:W-:Y:S02]  /*eac0*/  LEA R10, R5, R4, 0x18 ;  /* 0x00000004050a7211 */ /* 0x001fe400078ec0ff */
[----:B------:R-:W-:Y:S01]  /*ead0*/  SHF.L.U32 R4, R2, 0x1f, RZ ;  /* 0x0000001f02047819 */ /* 0x000fe200000006ff */
[----:B------:R-:W0:Y:S02]  /*eae0*/  @!P2 LDC R5, c[0x0][0x500] ;  /* 0x00014000ff05ab82 */ /* 0x000e240000000800 */
[----:B------:R-:W-:-:S04]  /*eaf0*/  IMAD R13, R3, 0x8, R10 ;  /* 0x00000008030d7824 */ /* 0x000fc800078e020a */
[----:B------:R-:W1:Y:S02]  /*eb00*/  SYNCS.PHASECHK.TRANS64.TRYWAIT P1, [R13+URZ+0x28], R4 ;  /* 0x000028040d0075a7 */ /* 0x000e64000802017f */
[----:B-1----:R-:W-:Y:S05]  /*eb10*/  @!P1 BRA `(.L_x_424) ;  /* 0x0000000c00ac9947 */ /* 0x002fea0003800000 */
.L_x_445:
[----:B------:R-:W-:Y:S01]  /*eb20*/  UPRMT UR7, UR21, 0x9910, URZ ;  /* 0x0000991015077896 */ /* 0x000fe2000800003f */
[----:B0-----:R0:W-:Y:S03]  /*eb30*/  @!P2 SYNCS.ARRIVE.TRANS64 RZ, [R13+URZ], R5 ;  /* 0x000000050dffa9a7 */ /* 0x0011e6000800003f */
[----:B------:R-:W-:-:S06]  /*eb40*/  UISETP.NE.AND UP0, UPT, UR7, 0x2, UPT ;  /* 0x000000020700788c */ /* 0x000fcc000bf05270 */
[----:B------:R-:W-:-:S13]  /*eb50*/  PLOP3.LUT P1, PT, PT, PT, UP0, 0x80, 0x0 ;  /* 0x000000000000781c */ /* 0x000fda0003f2f008 */
[----:B0-----:R-:W-:Y:S05]  /*eb60*/  @P1 BRA `(.L_x_425) ;  /* 0x0000000000041947 */ /* 0x001fea0003800000 */
[----:B------:R-:W-:Y:S01]  /*eb70*/  BPT.TRAP 0x1 ;  /* 0x000000040000795c */ /* 0x000fe20000300000 */
.L_x_425:
[----:B------:R-:W-:Y:S05]  /*eb80*/  @P0 BRA `(.L_x_426) ;  /* 0x0000000000040947 */ /* 0x000fea0003800000 */
[----:B------:R-:W-:Y:S01]  /*eb90*/  BPT.TRAP 0x1 ;  /* 0x000000040000795c */ /* 0x000fe20000300000 */
.L_x_426:
[--C-:B-1----:R-:W-:Y:S01]  /*eba0*/  IMAD R4, R3, 0x8000, R10.reuse ;  /* 0x0000800003047824 */ /* 0x102fe200078e020a */
[----:B------:R-:W-:Y:S01]  /*ebb0*/  R2UR UR9, R13 ;  /* 0x000000000d0972ca */ /* 0x000fe200000e0000 */
[----:B------:R-:W-:Y:S01]  /*ebc0*/  IMAD R10, R3, 0x1800, R10 ;  /* 0x00001800030a7824 */ /* 0x000fe200078e020a */
[----:B------:R-:W-:Y:S01]  /*ebd0*/  UIADD3 UR14, UP0, UR24, 0xf0, URZ ;  /* 0x000000f0180e7890 */ /* 0x000fe2000ff1e03f */
[----:B------:R-:W-:Y:S01]  /*ebe0*/  VIADD R14, R14, 0xffffffff ;  /* 0xffffffff0e0e7836 */ /* 0x000fe20000000000 */
[----:B------:R-:W-:Y:S01]  /*ebf0*/  R2UR UR7, R4 ;  /* 0x00000000040772ca */ /* 0x000fe200000e0000 */
[----:B------:R-:W-:Y:S01]  /*ec00*/  UIADD3 UR28, UP1, UR24, 0x1f0, URZ ;  /* 0x000001f0181c7890 */ /* 0x000fe2000ff3e03f */
[----:B------:R-:W-:Y:S01]  /*ec10*/  R2UR UR8, R10 ;  /* 0x000000000a0872ca */ /* 0x000fe200000e0000 */
[----:B------:R-:W-:Y:S01]  /*ec20*/  UIADD3.X UR15, URZ, UR25, URZ, UP0, !UPT ;  /* 0x000000193f0f7290 */ /* 0x000fe200087fe43f */
[----:B------:R-:W-:Y:S01]  /*ec30*/  R2UR UR11, R7 ;  /* 0x00000000070b72ca */ /* 0x000fe200000e0000 */
[----:B------:R-:W-:Y:S01]  /*ec40*/  VIADD R3, R3, 0x1 ;  /* 0x0000000103037836 */ /* 0x000fe20000000000 */
[----:B------:R-:W-:Y:S01]  /*ec50*/  R2UR UR10, R12 ;  /* 0x000000000c0a72ca */ /* 0x000fe200000e0000 */
[----:B------:R-:W-:Y:S01]  /*ec60*/  UIADD3.X UR29, URZ, UR25, URZ, UP1, !UPT ;  /* 0x000000193f1d7290 */ /* 0x000fe20008ffe43f */
[----:B------:R-:W-:Y:S01]  /*ec70*/  R2UR UR12, R11 ;  /* 0x000000000b0c72ca */ /* 0x000fe200000e0000 */
[----:B------:R-:W-:Y:S01]  /*ec80*/  UMOV UR16, 0x0 ;  /* 0x0000000000107882 */ /* 0x000fe20000000000 */
[----:B------:R-:W-:Y:S01]  /*ec90*/  R2UR UR20, R6 ;  /* 0x00000000061472ca */ /* 0x000fe200000e0000 */
[----:B------:R-:W-:Y:S01]  /*eca0*/  UMOV UR17, 0x10000000 ;  /* 0x1000000000117882 */ /* 0x000fe20000000000 */
[----:B------:R-:W-:Y:S01]  /*ecb0*/  ISETP.GT.AND P3, PT, R14, 0x1, PT ;  /* 0x000000010e00780c */ /* 0x000fe20003f64270 */
[----:B------:R-:W-:Y:S01]  /*ecc0*/  UIADD3 UR7, UR7, 0x100, URZ ;  /* 0x0000010007077890 */ /* 0x000fe2000fffe03f */
[----:B------:R-:W-:Y:S01]  /*ecd0*/  ISETP.NE.AND P1, PT, R3, 0x5, PT ;  /* 0x000000050300780c */ /* 0x000fe20003f25270 */
[----:B------:R-:W-:Y:S01]  /*ece0*/  UIADD3 UR18, UR8, 0x28100, URZ ;  /* 0x0002810008127890 */ /* 0x000fe2000fffe03f */
[----:B------:R-:W-:-:S02]  /*ecf0*/  VIADD R12, R12, 0x40 ;  /* 0x000000400c0c7836 */ /* 0x000fc40000000000 */
[----:B------:R-:W-:Y:S02]  /*ed00*/  SEL R5, RZ, 0x1, P1 ;  /* 0x00000001ff057807 */ /* 0x000fe40000800000 */
[----:B------:R-:W-:Y:S01]  /*ed10*/  UMOV UR8, UR7 ;  /* 0x0000000700087c82 */ /* 0x000fe20008000000 */
[----:B------:R-:W-:Y:S01]  /*ed20*/  SEL R3, R3, RZ, P1 ;  /* 0x000000ff03037207 */ /* 0x000fe20000800000 */
[----:B------:R0:W-:Y:S01]  /*ed30*/  UTMALDG.3D [UR8], [UR14], desc[UR16] ;  /* 0x000010080e0075b4 */ /* 0x0001e20008011000 */
[----:B------:R-:W-:Y:S01]  /*ed40*/  LOP3.LUT R2, R2, R5, RZ, 0x3c, !PT ;  /* 0x0000000502027212 */ /* 0x000fe200078e3cff */
[----:B0-----:R-:W-:Y:S01]  /*ed50*/  UMOV UR8, UR18 ;  /* 0x0000001200087c82 */ /* 0x001fe20008000000 */
[----:B------:R-:W-:Y:S02]  /*ed60*/  UMOV UR11, UR20 ;  /* 0x00000014000b7c82 */ /* 0x000fe40008000000 */
[----:B------:R0:W-:Y:S02]  /*ed70*/  UTMALDG.3D [UR8], [UR28], desc[UR16] ;  /* 0x000010081c0075b4 */ /* 0x0001e40008011000 */
[----:B0-----:R-:W-:Y:S05]  /*ed80*/  @P3 BRA `(.L_x_427) ;  /* 0xfffffffc00443947 */ /* 0x001fea000383ffff */
.L_x_423:
[----:B------:R-:W-:Y:S05]  /*ed90*/  BSYNC B1 ;  /* 0x0000000000017941 */ /* 0x000fea0003800000 */
.L_x_422:
[----:B------:R-:W-:Y:S01]  /*eda0*/  LOP3.LUT P4, RZ, R9, 0xff, RZ, 0xc0, !PT ;  /* 0x000000ff09ff7812 */ /* 0x000fe2000788c0ff */
[----:B------:R-:W-:Y:S01]  /*edb0*/  VIADD R8, R8, UR19 ;  /* 0x0000001308087c36 */ /* 0x000fe20008000000 */
[----:B------:R-:W-:Y:S01]  /*edc0*/  ULDC.64 UR8, c[0x0][0x650] ;  /* 0x0001940000087ab9 */ /* 0x000fe20000000a00 */
[----:B------:R-:W-:Y:S01]  /*edd0*/  IMAD.U32 R5, RZ, RZ, UR19 ;  /* 0x00000013ff057e24 */ /* 0x000fe2000f8e00ff */
[----:B------:R-:W-:Y:S01]  /*ede0*/  UISETP.GE.U32.AND UP0, UPT, UR19, 0x5, UPT ;  /* 0x000000051300788c */ /* 0x000fe2000bf06070 */
[----:B------:R-:W-:Y:S01]  /*edf0*/  BSSY B1, `(.L_x_428) ;  /* 0x000006e000017945 */ /* 0x000fe20003800000 */
[----:B------:R-:W-:Y:S01]  /*ee00*/  ISETP.GT.U32.AND P1, PT, R8, 0x4, PT ;  /* 0x000000040800780c */ /* 0x000fe20003f24070 */
[----:B------:R-:W-:Y:S01]  /*ee10*/  IMAD.MOV.U32 R11, RZ, RZ, -0x1 ;  /* 0xffffffffff0b7424 */ /* 0x000fe200078e00ff */
[----:B------:R-:W-:Y:S02]  /*ee20*/  PRMT R9, RZ, 0x7610, R9 ;  /* 0x00007610ff097816 */ /* 0x000fe40000000009 */
[----:B------:R-:W-:-:S02]  /*ee30*/  ISETP.LT.U32.AND P1, PT, R5, 0x5, P1 ;  /* 0x000000050500780c */ /* 0x000fc40000f21070 */
[----:B------:R-:W-:Y:S01]  /*ee40*/  PLOP3.LUT P3, PT, PT, PT, UP0, 0x80, 0x0 ;  /* 0x000000000000781c */ /* 0x000fe20003f6f008 */
[----:B------:R-:W0:Y:S01]  /*ee50*/  @P4 S2R R3, SR_CgaCtaId ;  /* 0x0000000000034919 */ /* 0x000e220000008800 */
[----:B------:R-:W-:-:S04]  /*ee60*/  @P4 MOV R2, 0x400 ;  /* 0x0000040000024802 */ /* 0x000fc80000000f00 */
[----:B0-----:R-:W-:Y:S01]  /*ee70*/  @P4 LEA R4, R3, R2, 0x18 ;  /* 0x0000000203044211 */ /* 0x001fe200078ec0ff */
[----:B------:R-:W-:-:S03]  /*ee80*/  IMAD.WIDE.U32 R2, R8, -0x33333333, RZ ;  /* 0xcccccccd08027825 */ /* 0x000fc600078e00ff */
[----:B------:R0:W-:Y:S01]  /*ee90*/  @P4 SYNCS.ARRIVE.TRANS64.A1T0 RZ, [R4+URZ+0x68], RZ ;  /* 0x000068ff04ff49a7 */ /* 0x0001e2000810003f */
[----:B------:R-:W-:Y:S02]  /*eea0*/  IADD3 R16, P4, R16, UR22, RZ ;  /* 0x0000001610107c10 */ /* 0x000fe4000ff9e0ff */
[----:B------:R-:W-:Y:S02]  /*eeb0*/  SHF.R.U32.HI R5, RZ, 0x2, R3 ;  /* 0x00000002ff057819 */ /* 0x000fe40000011603 */
[----:B------:R-:W-:Y:S02]  /*eec0*/  SEL R3, RZ, 0x1, !P1 ;  /* 0x00000001ff037807 */ /* 0x000fe40004800000 */
[----:B------:R-:W-:Y:S01]  /*eed0*/  IADD3.X R17, R17, UR13, RZ, P4, !PT ;  /* 0x0000000d11117c10 */ /* 0x000fe2000a7fe4ff */
[----:B------:R-:W-:Y:S01]  /*eee0*/  IMAD R8, R5, -0x5, R8 ;  /* 0xfffffffb05087824 */ /* 0x000fe200078e0208 */
[----:B------:R-:W-:Y:S01]  /*eef0*/  ISETP.GE.U32.AND P1, PT, R16, UR8, PT ;  /* 0x0000000810007c0c */ /* 0x000fe2000bf26070 */
[----:B0-----:R-:W-:Y:S01]  /*ef00*/  IMAD.MOV.U32 R4, RZ, RZ, -0x1 ;  /* 0xffffffffff047424 */ /* 0x001fe200078e00ff */
[----:B------:R-:W-:Y:S01]  /*ef10*/  LOP3.LUT R0, R0, R3, RZ, 0x3c, !PT ;  /* 0x0000000300007212 */ /* 0x000fe200078e3cff */
[----:B------:R-:W-:Y:S01]  /*ef20*/  IMAD.MOV.U32 R3, RZ, RZ, -0x1 ;  /* 0xffffffffff037424 */ /* 0x000fe200078e00ff */
[----:B------:R-:W-:-:S02]  /*ef30*/  ISETP.GE.U32.AND.EX P1, PT, R17, UR9, PT, P1 ;  /* 0x0000000911007c0c */ /* 0x000fc4000bf26110 */
[----:B------:R-:W-:Y:S02]  /*ef40*/  @P3 LOP3.LUT R0, R0, 0x1, R5, 0x78, !PT ;  /* 0x0000000100003812 */ /* 0x000fe400078e7805 */
[----:B------:R-:W-:-:S09]  /*ef50*/  PRMT R2, RZ, 0x7610, R2 ;  /* 0x00007610ff027816 */ /* 0x000fd20000000002 */
[----:B------:R-:W-:Y:S05]  /*ef60*/  @P1 BRA `(.L_x_429) ;  /* 0x0000000400581947 */ /* 0x000fea0003800000 */
[----:B------:R-:W-:Y:S01]  /*ef70*/  ULDC.64 UR8, c[0x0][0x628] ;  /* 0x00018a0000087ab9 */ /* 0x000fe20000000a00 */
[----:B------:R-:W0:Y:S01]  /*ef80*/  S2R R12, SR_CTAID.X ;  /* 0x00000000000c7919 */ /* 0x000e220000002500 */
[----:B------:R-:W-:Y:S01]  /*ef90*/  ISETP.NE.U32.AND P1, PT, RZ, UR8, PT ;  /* 0x00000008ff007c0c */ /* 0x000fe2000bf25070 */
[----:B------:R-:W-:Y:S01]  /*efa0*/  ULDC UR10, c[0x0][0x630] ;  /* 0x00018c00000a7ab9 */ /* 0x000fe20000000800 */
[----:B------:R-:W-:Y:S01]  /*efb0*/  IMAD.MOV.U32 R2, RZ, RZ, R16 ;  /* 0x000000ffff027224 */ /* 0x000fe200078e0010 */
[----:B------:R-:W1:Y:S01]  /*efc0*/  S2R R10, SR_CTAID.Y ;  /* 0x00000000000a7919 */ /* 0x000e620000002600 */
[----:B------:R-:W-:Y:S01]  /*efd0*/  ISETP.NE.AND.EX P1, PT, RZ, UR9, PT, P1 ;  /* 0x00000009ff007c0c */ /* 0x000fe2000bf25310 */
[----:B------:R-:W-:-:S12]  /*efe0*/  IMAD.MOV.U32 R3, RZ, RZ, R17 ;  /* 0x000000ffff037224 */ /* 0x000fd800078e0011 */
[----:B------:R-:W-:Y:S05]  /*eff0*/  @!P1 BRA `(.L_x_430) ;  /* 0x0000000000289947 */ /* 0x000fea0003800000 */
[----:B------:R-:W-:Y:S02]  /*f000*/  ULDC UR7, c[0x0][0x634] ;  /* 0x00018d0000077ab9 */ /* 0x000fe40000000800 */
[----:B------:R-:W-:-:S05]  /*f010*/  IADD3 R7, P1, R16, UR7, RZ ;  /* 0x0000000710077c10 */ /* 0x000fca000ff3e0ff */
[----:B------:R-:W-:-:S04]  /*f020*/  IMAD.X R11, RZ, RZ, R17, P1 ;  /* 0x000000ffff0b7224 */ /* 0x000fc800008e0611 */
[----:B------:R-:W-:-:S04]  /*f030*/  IMAD.WIDE.U32 R4, R11, UR8, RZ ;  /* 0x000000080b047c25 */ /* 0x000fc8000f8e00ff */
[----:B------:R-:W-:-:S04]  /*f040*/  IMAD.WIDE.U32 R4, P1, R7, UR9, R4 ;  /* 0x0000000907047c25 */ /* 0x000fc8000f820004 */
[----:B------:R-:W-:-:S04]  /*f050*/  IMAD.WIDE.U32 R6, R7, UR8, RZ ;  /* 0x0000000807067c25 */ /* 0x000fc8000f8e00ff */
[----:B------:R-:W-:Y:S01]  /*f060*/  IMAD.X R3, RZ, RZ, RZ, P1 ;  /* 0x000000ffff037224 */ /* 0x000fe200008e06ff */
[----:B------:R-:W-:Y:S01]  /*f070*/  IADD3 RZ, P1, R7, R4, RZ ;  /* 0x0000000407ff7210 */ /* 0x000fe20007f3e0ff */
[----:B------:R-:W-:-:S04]  /*f080*/  IMAD.MOV.U32 R2, RZ, RZ, R5 ;  /* 0x000000ffff027224 */ /* 0x000fc800078e0005 */
[----:B------:R-:W-:-:S08]  /*f090*/  IMAD.WIDE.U32.X R2, R11, UR9, R2, P1 ;  /* 0x000000090b027c25 */ /* 0x000fd000088e0402 */
.L_x_430:
[--C-:B------:R-:W-:Y:S01]  /*f0a0*/  SHF.R.U64 R11, R2, UR10, R3.reuse ;  /* 0x0000000a020b7c19 */ /* 0x100fe20008001203 */
[----:B------:R-:W-:Y:S01]  /*f0b0*/  ULDC.64 UR8, c[0x0][0x620] ;  /* 0x0001880000087ab9 */ /* 0x000fe20000000a00 */
[----:B------:R-:W-:Y:S01]  /*f0c0*/  SHF.R.U32.HI R2, RZ, UR10, R3 ;  /* 0x0000000aff027c19 */ /* 0x000fe20008011603 */
[----:B------:R-:W-:Y:S01]  /*f0d0*/  ULDC UR7, c[0x0][0x150] ;  /* 0x0000540000077ab9 */ /* 0x000fe20000000800 */
[----:B------:R-:W-:Y:S01]  /*f0e0*/  IADD3 R5, P1, RZ, -R11, RZ ;  /* 0x8000000bff057210 */ /* 0x000fe20007f3e0ff */
[----:B------:R-:W2:Y:S01]  /*f0f0*/  LDC R7, c[0x0][0x144] ;  /* 0x00005100ff077b82 */ /* 0x000ea20000000800 */
[----:B------:R-:W-:Y:S01]  /*f100*/  ULDC.64 UR10, c[0x0][0x640] ;  /* 0x00019000000a7ab9 */ /* 0x000fe20000000a00 */
[----:B------:R-:W-:Y:S02]  /*f110*/  UISETP.NE.AND UP0, UPT, UR47, URZ, UPT ;  /* 0x0000003f2f00728c */ /* 0x000fe4000bf05270 */
[----:B------:R-:W-:Y:S01]  /*f120*/  IMAD.X R2, RZ, RZ, ~R2, P1 ;  /* 0x000000ffff027224 */ /* 0x000fe200008e0e02 */
[----:B------:R-:W-:-:S03]  /*f130*/  ISETP.NE.U32.AND P1, PT, RZ, UR10, PT ;  /* 0x0000000aff007c0c */ /* 0x000fc6000bf25070 */
[----:B------:R-:W-:Y:S01]  /*f140*/  IMAD R4, R2, UR8, RZ ;  /* 0x0000000802047c24 */ /* 0x000fe2000f8e02ff */
[----:B------:R-:W3:Y:S01]  /*f150*/  LDC R15, c[0x0][0x148] ;  /* 0x00005200ff0f7b82 */ /* 0x000ee20000000800 */
[C---:B------:R-:W-:Y:S01]  /*f160*/  IMAD.WIDE.U32 R2, R5.reuse, UR8, R16 ;  /* 0x0000000805027c25 */ /* 0x040fe2000f8e0010 */
[----:B------:R-:W-:Y:S01]  /*f170*/  ULDC UR8, c[0x0][0x154] ;  /* 0x0000550000087ab9 */ /* 0x000fe20000000800 */
[----:B------:R-:W-:Y:S02]  /*f180*/  ISETP.NE.AND.EX P1, PT, RZ, UR11, PT, P1 ;  /* 0x0000000bff007c0c */ /* 0x000fe4000bf25310 */
[----:B------:R-:W-:Y:S01]  /*f190*/  IMAD R5, R5, UR9, R4 ;  /* 0x0000000905057c24 */ /* 0x000fe2000f8e0204 */
[----:B0-----:R-:W-:Y:S01]  /*f1a0*/  I2FP.F32.U32 R4, R12 ;  /* 0x0000000c00047245 */ /* 0x001fe20000201000 */
[----:B------:R-:W-:Y:S01]  /*f1b0*/  ULDC UR9, c[0x0][0x608] ;  /* 0x0001820000097ab9 */ /* 0x000fe20000000800 */
[----:B------:R-:W-:Y:S01]  /*f1c0*/  PLOP3.LUT P3, PT, PT, PT, UP0, 0x80, 0x0 ;  /* 0x000000000000781c */ /* 0x000fe20003f6f008 */
[----:B------:R-:W-:-:S02]  /*f1d0*/  IMAD.IADD R3, R3, 0x1, R5 ;  /* 0x0000000103037824 */ /* 0x000fc400078e0205 */
[----:B------:R-:W-:Y:S01]  /*f1e0*/  FMUL R4, R4, UR7 ;  /* 0x0000000704047c20 */ /* 0x000fe20008400000 */
[----:B------:R-:W-:Y:S02]  /*f1f0*/  ULDC UR7, c[0x0][0x618] ;  /* 0x0001860000077ab9 */ /* 0x000fe40000000800 */
[--C-:B------:R-:W-:Y:S02]  /*f200*/  SHF.R.U64 R13, R2, UR7, R3.reuse ;  /* 0x00000007020d7c19 */ /* 0x100fe40008001203 */
[----:B-1----:R-:W-:Y:S01]  /*f210*/  I2FP.F32.U32 R2, R10 ;  /* 0x0000000a00027245 */ /* 0x002fe20000201000 */
[----:B------:R-:W0:Y:S04]  /*f220*/  F2I.U32.TRUNC.NTZ R4, R4 ;  /* 0x0000000400047305 */ /* 0x000e28000020f000 */
[----:B------:R-:W-:Y:S01]  /*f230*/  FMUL R5, R2, UR8 ;  /* 0x0000000802057c20 */ /* 0x000fe20008400000 */
[----:B------:R-:W-:Y:S01]  /*f240*/  SHF.R.U32.HI R2, RZ, UR7, R3 ;  /* 0x00000007ff027c19 */ /* 0x000fe20008011603 */
[----:B------:R-:W-:-:S02]  /*f250*/  ULDC UR7, c[0x0][0x658] ;  /* 0x0001960000077ab9 */ /* 0x000fc40000000800 */
[----:B------:R1:W4:Y:S01]  /*f260*/  F2I.U32.TRUNC.NTZ R20, R5 ;  /* 0x0000000500147305 */ /* 0x000322000020f000 */
[--C-:B------:R-:W-:Y:S02]  /*f270*/  SHF.R.U64 R18, R13, UR9, R2.reuse ;  /* 0x000000090d127c19 */ /* 0x100fe40008001202 */
[----:B------:R-:W-:-:S04]  /*f280*/  SHF.R.U32.HI R3, RZ, UR9, R2 ;  /* 0x00000009ff037c19 */ /* 0x000fc80008011602 */
[--C-:B------:R-:W-:Y:S01]  /*f290*/  SHF.R.U64 R14, R18, UR7, R3.reuse ;  /* 0x00000007120e7c19 */ /* 0x100fe20008001203 */
[----:B0-----:R-:W-:Y:S01]  /*f2a0*/  IMAD.MOV R4, RZ, RZ, -R4 ;  /* 0x000000ffff047224 */ /* 0x001fe200078e0a04 */
[----:B------:R-:W-:-:S03]  /*f2b0*/  SHF.R.U32.HI R3, RZ, UR7, R3 ;  /* 0x00000007ff037c19 */ /* 0x000fc60008011603 */
[----:B--2---:R-:W-:Y:S02]  /*f2c0*/  IMAD R12, R7, R4, R12 ;  /* 0x00000004070c7224 */ /* 0x004fe400078e020c */
[----:B------:R-:W-:Y:S01]  /*f2d0*/  IMAD.MOV.U32 R2, RZ, RZ, R14 ;  /* 0x000000ffff027224 */ /* 0x000fe200078e000e */
[----:B-1--4-:R-:W-:Y:S06]  /*f2e0*/  @!P1 BRA `(.L_x_431) ;  /* 0x0000000000289947 */ /* 0x012fec0003800000 */
        /* <DEDUP_REMOVED lines=10> */
.L_x_431:
[----:B------:R-:W-:Y:S01]  /*f390*/  ULDC UR7, c[0x0][0x648] ;  /* 0x0001920000077ab9 */ /* 0x000fe20000000800 */
[----:B------:R-:W-:Y:S01]  /*f3a0*/  IMAD.MOV R20, RZ, RZ, -R20 ;  /* 0x000000ffff147224 */ /* 0x000fe200078e0a14 */
[----:B------:R-:W-:Y:S01]  /*f3b0*/  SHF.R.U64 R3, R2, UR7, R3 ;  /* 0x0000000702037c19 */ /* 0x000fe20008001203 */
[----:B------:R-:W-:Y:S01]  /*f3c0*/  ULDC UR7, c[0x0][0x638] ;  /* 0x00018e0000077ab9 */ /* 0x000fe20000000800 */
[----:B------:R-:W-:Y:S01]  /*f3d0*/  LOP3.LUT R2, R18, UR6, RZ, 0xc0, !PT ;  /* 0x0000000612027c12 */ /* 0x000fe2000f8ec0ff */
[----:B------:R-:W-:Y:S01]  /*f3e0*/  UISETP.NE.AND UP0, UPT, UR47, URZ, UPT ;  /* 0x0000003f2f00728c */ /* 0x000fe2000bf05270 */
[----:B------:R-:W-:Y:S01]  /*f3f0*/  LOP3.LUT R13, R13, UR4, RZ, 0xc0, !PT ;  /* 0x000000040d0d7c12 */ /* 0x000fe2000f8ec0ff */
[----:B------:R-:W-:Y:S01]  /*f400*/  IMAD.MOV R5, RZ, RZ, -R3 ;  /* 0x000000ffff057224 */ /* 0x000fe200078e0a03 */
[----:B------:R-:W-:Y:S01]  /*f410*/  ULDC UR8, c[0x0][0x610] ;  /* 0x0001840000087ab9 */ /* 0x000fe20000000800 */
[----:B---3--:R-:W-:Y:S02]  /*f420*/  @P3 IMAD R12, R15, R20, R10 ;  /* 0x000000140f0c3224 */ /* 0x008fe400078e020a */
[----:B------:R-:W-:Y:S01]  /*f430*/  IMAD R3, R3, UR5, R2 ;  /* 0x0000000503037c24 */ /* 0x000fe2000f8e0202 */
[----:B------:R-:W-:Y:S01]  /*f440*/  PLOP3.LUT P1, PT, PT, PT, UP0, 0x40, 0x0 ;  /* 0x000000000000781c */ /* 0x000fe20003f2e808 */
[----:B------:R-:W-:Y:S01]  /*f450*/  IMAD R14, R5, UR7, R14 ;  /* 0x00000007050e7c24 */ /* 0x000fe2000f8e020e */
[----:B------:R-:W-:Y:S01]  /*f460*/  ULDC UR7, c[0x0][0x600] ;  /* 0x0001800000077ab9 */ /* 0x000fe20000000800 */
[----:B------:R-:W-:Y:S01]  /*f470*/  IMAD R3, R3, UR8, R12 ;  /* 0x0000000803037c24 */ /* 0x000fe2000f8e020c */
[----:B------:R-:W-:Y:S01]  /*f480*/  PLOP3.LUT P3, PT, PT, PT, UP0, 0x40, 0x0 ;  /* 0x000000000000781c */ /* 0x000fe20003f6e808 */
[----:B------:R-:W-:-:S02]  /*f490*/  IMAD R14, R14, UR7, R13 ;  /* 0x000000070e0e7c24 */ /* 0x000fc4000f8e020d */
[----:B------:R-:W-:-:S03]  /*f4a0*/  IMAD.MOV.U32 R2, RZ, RZ, 0x1 ;  /* 0x00000001ff027424 */ /* 0x000fc600078e00ff */
[----:B------:R-:W-:Y:S02]  /*f4b0*/  SEL R4, R14, R3, P1 ;  /* 0x000000030e047207 */ /* 0x000fe40000800000 */
[----:B------:R-:W-:-:S07]  /*f4c0*/  SEL R3, R3, R14, P3 ;  /* 0x0000000e03037207 */ /* 0x000fce0001800000 */
.L_x_429:
[----:B------:R-:W-:Y:S05]  /*f4d0*/  BSYNC B1 ;  /* 0x0000000000017941 */ /* 0x000fea0003800000 */
.L_x_428:
[----:B------:R-:W-:-:S13]  /*f4e0*/  LOP3.LUT P1, RZ, R2, 0xff, RZ, 0xc0, !PT ;  /* 0x000000ff02ff7812 */ /* 0x000fda000782c0ff */
[----:B------:R-:W-:Y:S05]  /*f4f0*/  @P1 BRA `(.L_x_432) ;  /* 0xfffffff400341947 */ /* 0x000fea000383ffff */
[----:B------:R-:W-:Y:S05]  /*f500*/  BSYNC B0 ;  /* 0x0000000000007941 */ /* 0x000fea0003800000 */
.L_x_420:
[----:B------:R-:W-:-:S03]  /*f510*/  UMOV UR7, 0xffffffff ;  /* 0xffffffff00077882 */ /* 0x000fc60000000000 */
[----:B------:R-:W-:Y:S05]  /*f520*/  BRA.DIV UR7, `(.L_x_433) ;  /* 0x00000006073c7947 */ /* 0x000fea000b800000 */
[----:B------:R-:W-:-:S13]  /*f530*/  ELECT P6, URZ, PT ;  /* 0x00000000003f782f */ /* 0x000fda00038c0000 */
.L_x_448:
[----:B------:R-:W-:Y:S04]  /*f540*/  BSSY B0, `(.L_x_434) ;  /* 0x0000035000007945 */ /* 0x000fe80003800000 */
[----:B------:R-:W-:Y:S05]  /*f550*/  @!P6 BRA `(.L_x_435) ;  /* 0x0000000000cce947 */ /* 0x000fea0003800000 */
[----:B------:R-:W-:-:S04]  /*f560*/  ULOP3.LUT UR7, UR40, 0x2, URZ, 0xfc, !UPT ;  /* 0x0000000228077892 */ /* 0x000fc8000f8efc3f */
[----:B------:R-:W-:-:S06]  /*f570*/  UISETP.NE.AND UP0, UPT, UR7, 0x3, UPT ;  /* 0x000000030700788c */ /* 0x000fcc000bf05270 */
[----:B------:R-:W-:-:S13]  /*f580*/  PLOP3.LUT P0, PT, PT, PT, UP0, 0x80, 0x0 ;  /* 0x000000000000781c */ /* 0x000fda0003f0f008 */
[----:B------:R-:W-:Y:S05]  /*f590*/  @!P0 BRA `(.L_x_436) ;  /* 0x0000000000048947 */ /* 0x000fea0003800000 */
[----:B------:R-:W-:Y:S01]  /*f5a0*/  BPT.TRAP 0x1 ;  /* 0x000000040000795c */ /* 0x000fe20000300000 */
.L_x_436:
[----:B------:R-:W0:Y:S01]  /*f5b0*/  S2R R3, SR_CgaCtaId ;  /* 0x0000000000037919 */ /* 0x000e220000008800 */
[----:B------:R-:W-:-:S04]  /*f5c0*/  MOV R2, 0x400 ;  /* 0x0000040000027802 */ /* 0x000fc80000000f00 */
[----:B0-----:R-:W-:Y:S02]  /*f5d0*/  LEA R3, R3, R2, 0x18 ;  /* 0x0000000203037211 */ /* 0x001fe400078ec0ff */
[----:B------:R-:W-:-:S03]  /*f5e0*/  SHF.L.U32 R2, R0, 0x1f, RZ ;  /* 0x0000001f00027819 */ /* 0x000fc600000006ff */
[----:B------:R-:W-:-:S04]  /*f5f0*/  VIADD R3, R3, 0x28 ;  /* 0x0000002803037836 */ /* 0x000fc80000000000 */
[C---:B------:R-:W-:Y:S02]  /*f600*/  IMAD R7, R8.reuse, 0x8, R3 ;  /* 0x0000000808077824 */ /* 0x040fe400078e0203 */
[----:B------:R-:W-:Y:S02]  /*f610*/  VIADD R8, R8, 0x1 ;  /* 0x0000000108087836 */ /* 0x000fe40000000000 */
[----:B------:R-:W0:Y:S03]  /*f620*/  SYNCS.PHASECHK.TRANS64.TRYWAIT P0, [R7+URZ], R2 ;  /* 0x00000002070075a7 */ /* 0x000e26000800017f */
[----:B------:R-:W-:-:S04]  /*f630*/  ISETP.NE.AND P1, PT, R8, 0x5, PT ;  /* 0x000000050800780c */ /* 0x000fc80003f25270 */
[----:B------:R-:W-:Y:S02]  /*f640*/  SEL R5, RZ, 0x1, P1 ;  /* 0x00000001ff057807 */ /* 0x000fe40000800000 */
[----:B------:R-:W-:Y:S02]  /*f650*/  SEL R8, R8, RZ, P1 ;  /* 0x000000ff08087207 */ /* 0x000fe40000800000 */
[----:B------:R-:W-:-:S03]  /*f660*/  LOP3.LUT R5, R0, R5, RZ, 0x3c, !PT ;  /* 0x0000000500057212 */ /* 0x000fc600078e3cff */
[----:B------:R-:W-:Y:S01]  /*f670*/  IMAD R9, R8, 0x8, R3 ;  /* 0x0000000808097824 */ /* 0x000fe200078e0203 */
[----:B------:R-:W-:Y:S01]  /*f680*/  SHF.L.U32 R4, R5, 0x1f, RZ ;  /* 0x0000001f05047819 */ /* 0x000fe200000006ff */
[----:B0-----:R-:W-:Y:S06]  /*f690*/  @!P0 BRA `(.L_x_437) ;  /* 0x0000000400008947 */ /* 0x001fec0003800000 */
.L_x_449:
[----:B------:R-:W1:Y:S01]  /*f6a0*/  SYNCS.PHASECHK.TRANS64.TRYWAIT P0, [R9+URZ], R4 ;  /* 0x00000004090075a7 */ /* 0x000e62000800017f */
[----:B------:R-:W-:-:S05]  /*f6b0*/  VIADD R0, R8, 0x1 ;  /* 0x0000000108007836 */ /* 0x000fca0000000000 */
[----:B------:R-:W-:-:S04]  /*f6c0*/  ISETP.NE.AND P1, PT, R0, 0x5, PT ;  /* 0x000000050000780c */ /* 0x000fc80003f25270 */
[----:B0-----:R-:W-:Y:S02]  /*f6d0*/  SEL R2, RZ, 0x1, P1 ;  /* 0x00000001ff027807 */ /* 0x001fe40000800000 */
[----:B------:R-:W-:Y:S02]  /*f6e0*/  SEL R0, R0, RZ, P1 ;  /* 0x000000ff00007207 */ /* 0x000fe40000800000 */
[----:B------:R-:W-:-:S03]  /*f6f0*/  LOP3.LUT R7, R5, R2, RZ, 0x3c, !PT ;  /* 0x0000000205077212 */ /* 0x000fc600078e3cff */
[----:B------:R-:W-:Y:S01]  /*f700*/  IMAD R6, R0, 0x8, R3 ;  /* 0x0000000800067824 */ /* 0x000fe200078e0203 */
[----:B------:R-:W-:Y:S01]  /*f710*/  SHF.L.U32 R5, R7, 0x1f, RZ ;  /* 0x0000001f07057819 */ /* 0x000fe200000006ff */
[----:B-1----:R-:W-:Y:S06]  /*f720*/  @!P0 BRA `(.L_x_438) ;  /* 0x0000000000f08947 */ /* 0x002fec0003800000 */
.L_x_450:
[----:B------:R-:W1:Y:S01]  /*f730*/  SYNCS.PHASECHK.TRANS64.TRYWAIT P0, [R6+URZ], R5 ;  /* 0x00000005060075a7 */ /* 0x000e62000800017f */
[----:B------:R-:W-:-:S05]  /*f740*/  VIADD R0, R0, 0x1 ;  /* 0x0000000100007836 */ /* 0x000fca0000000000 */
[----:B------:R-:W-:-:S04]  /*f750*/  ISETP.NE.AND P1, PT, R0, 0x5, PT ;  /* 0x000000050000780c */ /* 0x000fc80003f25270 */
[----:B------:R-:W-:Y:S02]  /*f760*/  SEL R2, RZ, 0x1, P1 ;  /* 0x00000001ff027807 */ /* 0x000fe40000800000 */
[----:B------:R-:W-:Y:S02]  /*f770*/  SEL R0, R0, RZ, P1 ;  /* 0x000000ff00007207 */ /* 0x000fe40000800000 */
[----:B------:R-:W-:-:S03]  /*f780*/  LOP3.LUT R7, R7, R2, RZ, 0x3c, !PT ;  /* 0x0000000207077212 */ /* 0x000fc600078e3cff */
[----:B0-----:R-:W-:Y:S01]  /*f790*/  IMAD R9, R0, 0x8, R3 ;  /* 0x0000000800097824 */ /* 0x001fe200078e0203 */
[----:B------:R-:W-:Y:S01]  /*f7a0*/  SHF.L.U32 R4, R7, 0x1f, RZ ;  /* 0x0000001f07047819 */ /* 0x000fe200000006ff */
[----:B-1----:R-:W-:Y:S06]  /*f7b0*/  @!P0 BRA `(.L_x_439) ;  /* 0x0000000000e08947 */ /* 0x002fec0003800000 */
.L_x_451:
[----:B------:R-:W1:Y:S01]  /*f7c0*/  SYNCS.PHASECHK.TRANS64.TRYWAIT P0, [R9+URZ], R4 ;  /* 0x00000004090075a7 */ /* 0x000e62000800017f */
[----:B------:R-:W-:-:S05]  /*f7d0*/  VIADD R0, R0, 0x1 ;  /* 0x0000000100007836 */ /* 0x000fca0000000000 */
[----:B------:R-:W-:-:S04]  /*f7e0*/  ISETP.NE.AND P1, PT, R0, 0x5, PT ;  /* 0x000000050000780c */ /* 0x000fc80003f25270 */
[----:B------:R-:W-:Y:S02]  /*f7f0*/  SEL R2, RZ, 0x1, P1 ;  /* 0x00000001ff027807 */ /* 0x000fe40000800000 */
[----:B------:R-:W-:Y:S02]  /*f800*/  SEL R0, R0, RZ, P1 ;  /* 0x000000ff00007207 */ /* 0x000fe40000800000 */
[----:B------:R-:W-:Y:S01]  /*f810*/  LOP3.LUT R2, R7, R2, RZ, 0x3c, !PT ;  /* 0x0000000207027212 */ /* 0x000fe200078e3cff */
[----:B-1----:R-:W-:Y:S06]  /*f820*/  @!P0 BRA `(.L_x_440) ;  /* 0x0000000000d88947 */ /* 0x002fec0003800000 */
.L_x_452:
[----:B------:R-:W-:Y:S01]  /*f830*/  IMAD R3, R0, 0x8, R3 ;  /* 0x0000000800037824 */ /* 0x000fe200078e0203 */
[----:B------:R-:W-:-:S07]  /*f840*/  SHF.L.U32 R0, R2, 0x1f, RZ ;  /* 0x0000001f02007819 */ /* 0x000fce00000006ff */
.L_x_441:
[----:B--2---:R2:W3:Y:S02]  /*f850*/  SYNCS.PHASECHK.TRANS64.TRYWAIT P0, [R3+URZ], R0 ;  /* 0x00000000030075a7 */ /* 0x0044e4000800017f */
[----:B---3--:R-:W-:Y:S05]  /*f860*/  @!P0 NANOSLEEP.SYNCS 0x989680 ;  /* 0x009896800000895d */ /* 0x008fea0003900000 */
[----:B------:R-:W3:Y:S02]  /*f870*/  @!P0 SYNCS.PHASECHK.TRANS64 P0, [R3+URZ], R0 ;  /* 0x00000000030085a7 */ /* 0x000ee4000800007f */
[----:B---3--:R-:W-:Y:S05]  /*f880*/  @!P0 BRA `(.L_x_441) ;  /* 0xfffffffc00f08947 */ /* 0x008fea000383ffff */
.L_x_435:
[----:B------:R-:W-:Y:S05]  /*f890*/  BSYNC B0 ;  /* 0x0000000000007941 */ /* 0x000fea0003800000 */
.L_x_434:
[----:B------:R-:W-:Y:S05]  /*f8a0*/  EXIT ;  /* 0x000000000000794d */ /* 0x000fea0003800000 */
.L_x_17:
[----:B--2---:R2:W3:Y:S02]  /*f8b0*/  SYNCS.PHASECHK.TRANS64.TRYWAIT P1, [R3+URZ], R0 ;  /* 0x00000000030075a7 */ /* 0x0044e4000802017f */
[----:B---3--:R-:W-:Y:S05]  /*f8c0*/  @!P1 NANOSLEEP.SYNCS 0x989680 ;  /* 0x009896800000995d */ /* 0x008fea0003900000 */
[----:B------:R-:W3:Y:S02]  /*f8d0*/  @!P1 SYNCS.PHASECHK.TRANS64 P1, [R3+URZ], R0 ;  /* 0x00000000030095a7 */ /* 0x000ee4000802007f */
[----:B---3--:R-:W-:Y:S05]  /*f8e0*/  @!P1 BRA `(.L_x_17) ;  /* 0xfffffffc00f09947 */ /* 0x008fea000383ffff */
[----:B------:R-:W-:Y:S05]  /*f8f0*/  BRA `(.L_x_16) ;  /* 0xffffff1800d87947 */ /* 0x000fea000383ffff */
.L_x_22:
[----:B--2---:R2:W3:Y:S02]  /*f900*/  SYNCS.PHASECHK.TRANS64.TRYWAIT P1, [R4+URZ], R3 ;  /* 0x00000003040075a7 */ /* 0x0044e4000802017f */
[----:B---3--:R-:W-:Y:S05]  /*f910*/  @!P1 NANOSLEEP.SYNCS 0x989680 ;  /* 0x009896800000995d */ /* 0x008fea0003900000 */
[----:B------:R-:W3:Y:S02]  /*f920*/  @!P1 SYNCS.PHASECHK.TRANS64 P1, [R4+URZ], R3 ;  /* 0x00000003040095a7 */ /* 0x000ee4000802007f */
[----:B---3--:R-:W-:Y:S05]  /*f930*/  @!P1 BRA `(.L_x_22) ;  /* 0xfffffffc00f09947 */ /* 0x008fea000383ffff */
[----:B------:R-:W-:Y:S05]  /*f940*/  BRA `(.L_x_21) ;  /* 0xffffff2000087947 */ /* 0x000fea000383ffff */
.L_x_421:
[----:B------:R-:W-:Y:S01]  /*f950*/  BSSY B1, `(.L_x_442) ;  /* 0x0000006000017945 */ /* 0x000fe20003800000 */
[----:B------:R-:W-:-:S07]  /*f960*/  IMAD.MOV.U32 R15, RZ, RZ, -0x1 ;  /* 0xffffffffff0f7424 */ /* 0x000fce00078e00ff */
[----:B------:R-:W-:Y:S05]  /*f970*/  WARPSYNC.COLLECTIVE R15, `(.L_x_443) ;  /* 0x000000000f0c7348 */ /* 0x000fea0003c00000 */
[----:B------:R-:W-:Y:S02]  /*f980*/  ELECT P6, UR62, PT ;  /* 0x00000000003e782f */ /* 0x000fe400038c0000 */
[----:B------:R-:W-:Y:S01]  /*f990*/  MOV R14, UR62 ;  /* 0x0000003e000e7c02 */ /* 0x000fe20008000f00 */
[----:B------:R-:W-:Y:S10]  /*f9a0*/  ENDCOLLECTIVE ;  /* 0x000000000000791b */ /* 0x000ff40003800000 */
.L_x_443:
[----:B------:R-:W-:Y:S05]  /*f9b0*/  BSYNC B1 ;  /* 0x0000000000017941 */ /* 0x000fea0003800000 */
.L_x_442:
[----:B------:R-:W-:Y:S05]  /*f9c0*/  BRA `(.L_x_444) ;  /* 0xfffffff0000c7947 */ /* 0x000fea000383ffff */
.L_x_424:
[----:B-1----:R1:W2:Y:S02]  /*f9d0*/  SYNCS.PHASECHK.TRANS64.TRYWAIT P1, [R13+URZ+0x28], R4 ;  /* 0x000028040d0075a7 */ /* 0x0022a4000802017f */
[----:B--2---:R-:W-:Y:S05]  /*f9e0*/  @!P1 NANOSLEEP.SYNCS 0x989680 ;  /* 0x009896800000995d */ /* 0x004fea0003900000 */
[----:B------:R-:W2:Y:S02]  /*f9f0*/  @!P1 SYNCS.PHASECHK.TRANS64 P1, [R13+URZ+0x28], R4 ;  /* 0x000028040d0095a7 */ /* 0x000ea4000802007f */
[----:B--2---:R-:W-:Y:S05]  /*fa00*/  @!P1 BRA `(.L_x_424) ;  /* 0xfffffffc00f09947 */ /* 0x004fea000383ffff */
[----:B------:R-:W-:Y:S05]  /*fa10*/  BRA `(.L_x_445) ;  /* 0xfffffff000407947 */ /* 0x000fea000383ffff */
.L_x_433:
[----:B------:R-:W-:Y:S01]  /*fa20*/  BSSY B0, `(.L_x_446) ;  /* 0x0000006000007945 */ /* 0x000fe20003800000 */
[----:B------:R-:W-:-:S07]  /*fa30*/  IMAD.MOV.U32 R15, RZ, RZ, -0x1 ;  /* 0xffffffffff0f7424 */ /* 0x000fce00078e00ff */
[----:B------:R-:W-:Y:S05]  /*fa40*/  WARPSYNC.COLLECTIVE R15, `(.L_x_447) ;  /* 0x000000000f0c7348 */ /* 0x000fea0003c00000 */
[----:B------:R-:W-:Y:S02]  /*fa50*/  ELECT P6, UR62, PT ;  /* 0x00000000003e782f */ /* 0x000fe400038c0000 */
[----:B------:R-:W-:Y:S01]  /*fa60*/  MOV R14, UR62 ;  /* 0x0000003e000e7c02 */ /* 0x000fe20008000f00 */
[----:B------:R-:W-:Y:S10]  /*fa70*/  ENDCOLLECTIVE ;  /* 0x000000000000791b */ /* 0x000ff40003800000 */
.L_x_447:
[----:B------:R-:W-:Y:S05]  /*fa80*/  BSYNC B0 ;  /* 0x0000000000007941 */ /* 0x000fea0003800000 */
.L_x_446:
[----:B------:R-:W-:Y:S05]  /*fa90*/  BRA `(.L_x_448) ;  /* 0xfffffff800a87947 */ /* 0x000fea000383ffff */
.L_x_437:
[----:B0-----:R0:W1:Y:S02]  /*faa0*/  SYNCS.PHASECHK.TRANS64.TRYWAIT P0, [R7+URZ], R2 ;  /* 0x00000002070075a7 */ /* 0x001064000800017f */
[----:B-1----:R-:W-:Y:S05]  /*fab0*/  @!P0 NANOSLEEP.SYNCS 0x989680 ;  /* 0x009896800000895d */ /* 0x002fea0003900000 */
[----:B------:R-:W1:Y:S02]  /*fac0*/  @!P0 SYNCS.PHASECHK.TRANS64 P0, [R7+URZ], R2 ;  /* 0x00000002070085a7 */ /* 0x000e64000800007f */
[----:B-1----:R-:W-:Y:S05]  /*fad0*/  @!P0 BRA `(.L_x_437) ;  /* 0xfffffffc00f08947 */ /* 0x002fea000383ffff */
[----:B------:R-:W-:Y:S05]  /*fae0*/  BRA `(.L_x_449) ;  /* 0xfffffff800ec7947 */ /* 0x000fea000383ffff */
.L_x_438:
[----:B0-----:R0:W1:Y:S02]  /*faf0*/  SYNCS.PHASECHK.TRANS64.TRYWAIT P0, [R9+URZ], R4 ;  /* 0x00000004090075a7 */ /* 0x001064000800017f */
[----:B-1----:R-:W-:Y:S05]  /*fb00*/  @!P0 NANOSLEEP.SYNCS 0x989680 ;  /* 0x009896800000895d */ /* 0x002fea0003900000 */
[----:B------:R-:W1:Y:S02]  /*fb10*/  @!P0 SYNCS.PHASECHK.TRANS64 P0, [R9+URZ], R4 ;  /* 0x00000004090085a7 */ /* 0x000e64000800007f */
[----:B-1----:R-:W-:Y:S05]  /*fb20*/  @!P0 BRA `(.L_x_438) ;  /* 0xfffffffc00f08947 */ /* 0x002fea000383ffff */
[----:B------:R-:W-:Y:S05]  /*fb30*/  BRA `(.L_x_450) ;  /* 0xfffffff800fc7947 */ /* 0x000fea000383ffff */
.L_x_439:
[----:B0-----:R0:W1:Y:S02]  /*fb40*/  SYNCS.PHASECHK.TRANS64.TRYWAIT P0, [R6+URZ], R5 ;  /* 0x00000005060075a7 */ /* 0x001064000800017f */
[----:B-1----:R-:W-:Y:S05]  /*fb50*/  @!P0 NANOSLEEP.SYNCS 0x989680 ;  /* 0x009896800000895d */ /* 0x002fea0003900000 */
[----:B------:R-:W1:Y:S02]  /*fb60*/  @!P0 SYNCS.PHASECHK.TRANS64 P0, [R6+URZ], R5 ;  /* 0x00000005060085a7 */ /* 0x000e64000800007f */
[----:B-1----:R-:W-:Y:S05]  /*fb70*/  @!P0 BRA `(.L_x_439) ;  /* 0xfffffffc00f08947 */ /* 0x002fea000383ffff */
[----:B------:R-:W-:Y:S05]  /*fb80*/  BRA `(.L_x_451) ;  /* 0xfffffffc000c7947 */ /* 0x000fea000383ffff */
.L_x_440:
[----:B-1----:R1:W2:Y:S02]  /*fb90*/  SYNCS.PHASECHK.TRANS64.TRYWAIT P0, [R9+URZ], R4 ;  /* 0x00000004090075a7 */ /* 0x0022a4000800017f */
[----:B--2---:R-:W-:Y:S05]  /*fba0*/  @!P0 NANOSLEEP.SYNCS 0x989680 ;  /* 0x009896800000895d */ /* 0x004fea0003900000 */
[----:B------:R-:W2:Y:S02]  /*fbb0*/  @!P0 SYNCS.PHASECHK.TRANS64 P0, [R9+URZ], R4 ;  /* 0x00000004090085a7 */ /* 0x000ea4000800007f */
[----:B--2---:R-:W-:Y:S05]  /*fbc0*/  @!P0 BRA `(.L_x_440) ;  /* 0xfffffffc00f08947 */ /* 0x004fea000383ffff */
[----:B------:R-:W-:Y:S05]  /*fbd0*/  BRA `(.L_x_452) ;  /* 0xfffffffc00147947 */ /* 0x000fea000383ffff */
.L_x_453:
[----:B------:R-:W-:-:S00]  /*fbe0*/  BRA `(.L_x_453) ;  /* 0xfffffffc00fc7947 */ /* 0x000fc0000383ffff */
[----:B------:R-:W-:-:S00]  /*fbf0*/  NOP ;  /* 0x0000000000007918 */ /* 0x000fc00000000000 */
        /* <DEDUP_REMOVED lines=8> */
.L_x_454:


//--------------------- .nv.global.init           --------------------------
	.section	.nv.global.init,"aw",@progbits
.nv.global.init:
	.type		$str$22,@object
	.size		$str$22,($str$23 - $str$22)
$str$22:
        /*0000*/ 	.byte	0x6b, 0x5f, 0x74, 0x69, 0x6c, 0x65, 0x5f, 0x63, 0x6f, 0x75, 0x6e, 0x74, 0x20, 0x3e, 0x3d, 0x20
        /*0010*/ 	.byte	0x31, 0x00
	.type		$str$23,@object
	.size		$str$23,(__unnamed_1 - $str$23)
$str$23:
        /*0012*/ 	.byte	0x2f, 0x74, 0x6d, 0x70, 0x2f, 0x63, 0x75, 0x74, 0x6c, 0x61, 0x73, 0x73, 0x5f, 0x73, 0x77, 0x65
        /*0022*/ 	.byte	0x65, 0x70, 0x5f, 0x73, 0x72, 0x63, 0x2f, 0x69, 0x6e, 0x63, 0x6c, 0x75, 0x64, 0x65, 0x2f, 0x63
        /*0032*/ 	.byte	0x75, 0x74, 0x6c, 0x61, 0x73, 0x73, 0x2f, 0x67, 0x65, 0x6d, 0x6d, 0x2f, 0x63, 0x6f, 0x6c, 0x6c
        /*0042*/ 	.byte	0x65, 0x63, 0x74, 0x69, 0x76, 0x65, 0x2f, 0x73, 0x6d, 0x39, 0x30, 0x5f, 0x6d, 0x6d, 0x61, 0x5f
        /*0052*/ 	.byte	0x74, 0x6d, 0x61, 0x5f, 0x67, 0x6d, 0x6d, 0x61, 0x5f, 0x73, 0x73, 0x5f, 0x77, 0x61, 0x72, 0x70
        /*0062*/ 	.byte	0x73, 0x70, 0x65, 0x63, 0x69, 0x61, 0x6c, 0x69, 0x7a, 0x65, 0x64, 0x2e, 0x68, 0x70, 0x70, 0x00
	.type		__unnamed_1,@object
	.size		__unnamed_1,(.L_0 - __unnamed_1)
__unnamed_1:
        /*0072*/ 	.byte	0x76, 0x6f, 0x69, 0x64, 0x20, 0x63, 0x75, 0x74, 0x6c, 0x61, 0x73, 0x73, 0x3a, 0x3a, 0x67, 0x65
        /* <DEDUP_REMOVED lines=171> */
        /*0b32*/ 	.byte	0x75, 0x74, 0x65, 0x3a, 0x3a, 0x69, 0x64, 0x65, 0x6e, 0x74, 0x69, 0x74, 0x79, 0x5d, 0x00
.L_0:


//--------------------- .nv.shared._ZN7cutlass13device_kernelINS_4gemm6kernel13GemmUniversalIN4cute5tupleIJiiiiEEENS1_10collective13CollectiveMmaINS1_34MainloopSm90TmaGmmaWarpSpecializedILi5ENS5_IJNS4_1CILi1EEESB_SB_EEENS1_35KernelTmaWarpSpecializedCooperativeEEENS5_IJNSA_ILi512EEENSA_ILi96EEENSA_ILi64EEEEEEaNS5_IJlSB_lEEEaSJ_NS4_8TiledMMAINS4_8MMA_AtomIJNS4_4SM904GMMA26MMA_64x96x32_S32S8S8_SS_TNEEEENS4_6LayoutINS5_IJNSA_ILi2EEESB_SB_EEENS5_IJSB_NSA_ILi0EEEST_EEEEENS5_IJNS4_10UnderscoreESW_SW_EEEEENS4_13SM90_TMA_LOADENS4_14ComposedLayoutINS4_7SwizzleILi2ELi4ELi3EEENS4_18smem_ptr_flag_bitsILi8EEENSQ_INS5_IJNSA_ILi8EEESH_EEENS5_IJSH_SB_EEEEEEEvNS4_8identityESZ_S19_vS1A_EENS_8epilogue10collective6detail29Sm90TmaWarpSpecializedAdapterINS1D_15DefaultEpilogueIaSJ_SJ_NS1C_6thread17LinearCombinationIaLi1EiiLNS1H_9ScaleType4KindE0ELNS_15FloatRoundStyleE2EaEENS1_15EpilogueDefaultEEEEEvvEEEEvNT_6ParamsE --------------------------
	.section	.nv.shared._ZN7cutlass13device_kernelINS_4gemm6kernel13GemmUniversalIN4cute5tupleIJiiiiEEENS1_10collective13CollectiveMmaINS1_34MainloopSm90TmaGmmaWarpSpecializedILi5ENS5_IJNS4_1CILi1EEESB_SB_EEENS1_35KernelTmaWarpSpecializedCooperativeEEENS5_IJNSA_ILi512EEENSA_ILi96EEENSA_ILi64EEEEEEaNS5_IJlSB_lEEEaSJ_NS4_8TiledMMAINS4_8MMA_AtomIJNS4_4SM904GMMA26MMA_64x96x32_S32S8S8_SS_TNEEEENS4_6LayoutINS5_IJNSA_ILi2EEESB_SB_EEENS5_IJSB_NSA_ILi0EEEST_EEEEENS5_IJNS4_10UnderscoreESW_SW_EEEEENS4_13SM90_TMA_LOADENS4_14ComposedLayoutINS4_7SwizzleILi2ELi4ELi3EEENS4_18smem_ptr_flag_bitsILi8EEENSQ_INS5_IJNSA_ILi8EEESH_EEENS5_IJSH_SB_EEEEEEEvNS4_8identityESZ_S19_vS1A_EENS_8epilogue10collective6detail29Sm90TmaWarpSpecializedAdapterINS1D_15DefaultEpilogueIaSJ_SJ_NS1C_6thread17LinearCombinationIaLi1EiiLNS1H_9ScaleType4KindE0ELNS_15FloatRoundStyleE2EaEENS1_15EpilogueDefaultEEEEEvvEEEEvNT_6ParamsE,"aw",@nobits
	.sectionflags	@""
	.align	16
	.zero		1024


//--------------------- .nv.shared.reserved.0     --------------------------
	.section	.nv.shared.reserved.0,"aw",@nobits
	.weak		__nv_reservedSMEM_offset_0_alias
	.size		__nv_reservedSMEM_offset_0_alias, 0, 0
	.other		__nv_reservedSMEM_offset_0_alias,@"STO_CUDA_RESERVED_SHARED STV_DEFAULT"
__nv_reservedSMEM_offset_0_alias:
	.zero		0


//--------------------- .nv.global                --------------------------
	.section	.nv.global,"aw",@nobits
.nv.global:
	.type		_ZN39_INTERNAL_95294c6c_4_k_cu_976cc0d3_57054cute1_E,@object
	.size		_ZN39_INTERNAL_95294c6c_4_k_cu_976cc0d3_57054cute1_E,(_ZN39_INTERNAL_95294c6c_4_k_cu_976cc0d3_57054cuda3std3__45__cpo6cbeginE - _ZN39_INTERNAL_95294c6c_4_k_cu_976cc0d3_57054cute1_E)
_ZN39_INTERNAL_95294c6c_4_k_cu_976cc0d3_57054cute1_E:
	.zero		1
	.type		_ZN39_INTERNAL_95294c6c_4_k_cu_976cc0d3_57054cuda3std3__45__cpo6cbeginE,@object
	.size		_ZN39_INTERNAL_95294c6c_4_k_cu_976cc0d3_57054cuda3std3__45__cpo6cbeginE,(_ZN39_INTERNAL_95294c6c_4_k_cu_976cc0d3_57054cuda3std3__48in_placeE - _ZN39_INTERNAL_95294c6c_4_k_cu_976cc0d3_57054cuda3std3__45__cpo6cbeginE)
_ZN39_INTERNAL_95294c6c_4_k_cu_976cc0d3_57054cuda3std3__45__cpo6cbeginE:
	.zero		1
	.type		_ZN39_INTERNAL_95294c6c_4_k_cu_976cc0d3_57054cuda3std3__48in_placeE,@object
	.size		_ZN39_INTERNAL_95294c6c_4_k_cu_976cc0d3_57054cuda3std3__48in_placeE,(_ZN39_INTERNAL_95294c6c_4_k_cu_976cc0d3_57054cuda3std6ranges3__45__cpo9iter_moveE - _ZN39_INTERNAL_95294c6c_4_k_cu_976cc0d3_57054cuda3std3__48in_placeE)
_ZN39_INTERNAL_95294c6c_4_k_cu_976cc0d3_57054cuda3std3__48in_placeE:
	.zero		1
	.type		_ZN39_INTERNAL_95294c6c_4_k_cu_976cc0d3_57054cuda3std6ranges3__45__cpo9iter_moveE,@object
	.size		_ZN39_INTERNAL_95294c6c_4_k_cu_976cc0d3_57054cuda3std6ranges3__45__cpo9iter_moveE,(_ZN39_INTERNAL_95294c6c_4_k_cu_976cc0d3_57054cuda3std3__45__cpo5beginE - _ZN39_INTERNAL_95294c6c_4_k_cu_976cc0d3_57054cuda3std6ranges3__45__cpo9iter_moveE)
_ZN39_INTERNAL_95294c6c_4_k_cu_976cc0d3_57054cuda3std6ranges3__45__cpo9iter_moveE:
	.zero		1
	.type		_ZN39_INTERNAL_95294c6c_4_k_cu_976cc0d3_57054cuda3std3__45__cpo5beginE,@object
	.size		_ZN39_INTERNAL_95294c6c_4_k_cu_976cc0d3_57054cuda3std3__45__cpo5beginE,(_ZN39_INTERNAL_95294c6c_4_k_cu_976cc0d3_57054cuda3std3__441_GLOBAL__N__95294c6c_4_k_cu_976cc0d3_57056ignoreE - _ZN39_INTERNAL_95294c6c_4_k_cu_976cc0d3_57054cuda3std3__45__cpo5beginE)
_ZN39_INTERNAL_95294c6c_4_k_cu_976cc0d3_57054cuda3std3__45__cpo5beginE:
	.zero		1
	.type		_ZN39_INTERNAL_95294c6c_4_k_cu_976cc0d3_57054cuda3std3__441_GLOBAL__N__95294c6c_4_k_cu_976cc0d3_57056ignoreE,@object
	.size		_ZN39_INTERNAL_95294c6c_4_k_cu_976cc0d3_57054cuda3std3__441_GLOBAL__N__95294c6c_4_k_cu_976cc0d3_57056ignoreE,(_ZN39_INTERNAL_95294c6c_4_k_cu_976cc0d3_57054cute7productE - _ZN39_INTERNAL_95294c6c_4_k_cu_976cc0d3_57054cuda3std3__441_GLOBAL__N__95294c6c_4_k_cu_976cc0d3_57056ignoreE)
_ZN39_INTERNAL_95294c6c_4_k_cu_976cc0d3_57054cuda3std3__441_GLOBAL__N__95294c6c_4_k_cu_976cc0d3_57056ignoreE:
	.zero		1
	.type		_ZN39_INTERNAL_95294c6c_4_k_cu_976cc0d3_57054cute7productE,@object
	.size		_ZN39_INTERNAL_95294c6c_4_k_cu_976cc0d3_57054cute7productE,(_ZN39_INTERNAL_95294c6c_4_k_cu_976cc0d3_57054cuda3std3__45__cpo3endE - _ZN39_INTERNAL_95294c6c_4_k_cu_976cc0d3_57054cute7productE)
_ZN39_INTERNAL_95294c6c_4_k_cu_976cc0d3_57054cute7productE:
	.zero		1
	.type		_ZN39_INTERNAL_95294c6c_4_k_cu_976cc0d3_57054cuda3std3__45__cpo3endE,@object
	.size		_ZN39_INTERNAL_95294c6c_4_k_cu_976cc0d3_57054cuda3std3__45__cpo3endE,(_ZN39_INTERNAL_95294c6c_4_k_cu_976cc0d3_57054cuda3std3__419piecewise_constructE - _ZN39_INTERNAL_95294c6c_4_k_cu_976cc0d3_57054cuda3std3__45__cpo3endE)
_ZN39_INTERNAL_95294c6c_4_k_cu_976cc0d3_57054cuda3std3__45__cpo3endE:
	.zero		1
	.type		_ZN39_INTERNAL_95294c6c_4_k_cu_976cc0d3_57054cuda3std3__419piecewise_constructE,@object
	.size		_ZN39_INTERNAL_95294c6c_4_k_cu_976cc0d3_57054cuda3std3__419piecewise_constructE,(_ZN39_INTERNAL_95294c6c_4_k_cu_976cc0d3_57054cuda3std3__45__cpo4cendE - _ZN39_INTERNAL_95294c6c_4_k_cu_976cc0d3_57054cuda3std3__419piecewise_constructE)
_ZN39_INTERNAL_95294c6c_4_k_cu_976cc0d3_57054cuda3std3__419piecewise_constructE:
	.zero		1
	.type		_ZN39_INTERNAL_95294c6c_4_k_cu_976cc0d3_57054cuda3std3__45__cpo4cendE,@object
	.size		_ZN39_INTERNAL_95294c6c_4_k_cu_976cc0d3_57054cuda3std3__45__cpo4cendE,(_ZN39_INTERNAL_95294c6c_4_k_cu_976cc0d3_57054cuda3std6ranges3__45__cpo4swapE - _ZN39_INTERNAL_95294c6c_4_k_cu_976cc0d3_57054cuda3std3__45__cpo4cendE)
_ZN39_INTERNAL_95294c6c_4_k_cu_976cc0d3_57054cuda3std3__45__cpo4cendE:
	.zero		1
	.type		_ZN39_INTERNAL_95294c6c_4_k_cu_976cc0d3_57054cuda3std6ranges3__45__cpo4swapE,@object
	.size		_ZN39_INTERNAL_95294c6c_4_k_cu_976cc0d3_57054cuda3std6ranges3__45__cpo4swapE,(.L_8 - _ZN39_INTERNAL_95294c6c_4_k_cu_976cc0d3_57054cuda3std6ranges3__45__cpo4swapE)
_ZN39_INTERNAL_95294c6c_4_k_cu_976cc0d3_57054cuda3std6ranges3__45__cpo4swapE:
	.zero		1
.L_8:


//--------------------- .nv.constant0._ZN7cutlass13device_kernelINS_4gemm6kernel13GemmUniversalIN4cute5tupleIJiiiiEEENS1_10collective13CollectiveMmaINS1_34MainloopSm90TmaGmmaWarpSpecializedILi5ENS5_IJNS4_1CILi1EEESB_SB_EEENS1_35KernelTmaWarpSpecializedCooperativeEEENS5_IJNSA_ILi512EEENSA_ILi96EEENSA_ILi64EEEEEEaNS5_IJlSB_lEEEaSJ_NS4_8TiledMMAINS4_8MMA_AtomIJNS4_4SM904GMMA26MMA_64x96x32_S32S8S8_SS_TNEEEENS4_6LayoutINS5_IJNSA_ILi2EEESB_SB_EEENS5_IJSB_NSA_ILi0EEEST_EEEEENS5_IJNS4_10UnderscoreESW_SW_EEEEENS4_13SM90_TMA_LOADENS4_14ComposedLayoutINS4_7SwizzleILi2ELi4ELi3EEENS4_18smem_ptr_flag_bitsILi8EEENSQ_INS5_IJNSA_ILi8EEESH_EEENS5_IJSH_SB_EEEEEEEvNS4_8identityESZ_S19_vS1A_EENS_8epilogue10collective6detail29Sm90TmaWarpSpecializedAdapterINS1D_15DefaultEpilogueIaSJ_SJ_NS1C_6thread17LinearCombinationIaLi1EiiLNS1H_9ScaleType4KindE0ELNS_15FloatRoundStyleE2EaEENS1_15EpilogueDefaultEEEEEvvEEEEvNT_6ParamsE --------------------------
	.section	.nv.constant0._ZN7cutlass13device_kernelINS_4gemm6kernel13GemmUniversalIN4cute5tupleIJiiiiEEENS1_10collective13CollectiveMmaINS1_34MainloopSm90TmaGmmaWarpSpecializedILi5ENS5_IJNS4_1CILi1EEESB_SB_EEENS1_35KernelTmaWarpSpecializedCooperativeEEENS5_IJNSA_ILi512EEENSA_ILi96EEENSA_ILi64EEEEEEaNS5_IJlSB_lEEEaSJ_NS4_8TiledMMAINS4_8MMA_AtomIJNS4_4SM904GMMA26MMA_64x96x32_S32S8S8_SS_TNEEEENS4_6LayoutINS5_IJNSA_ILi2EEESB_SB_EEENS5_IJSB_NSA_ILi0EEEST_EEEEENS5_IJNS4_10UnderscoreESW_SW_EEEEENS4_13SM90_TMA_LOADENS4_14ComposedLayoutINS4_7SwizzleILi2ELi4ELi3EEENS4_18smem_ptr_flag_bitsILi8EEENSQ_INS5_IJNSA_ILi8EEESH_EEENS5_IJSH_SB_EEEEEEEvNS4_8identityESZ_S19_vS1A_EENS_8epilogue10collective6detail29Sm90TmaWarpSpecializedAdapterINS1D_15DefaultEpilogueIaSJ_SJ_NS1C_6thread17LinearCombinationIaLi1EiiLNS1H_9ScaleType4KindE0ELNS_15FloatRoundStyleE2EaEENS1_15EpilogueDefaultEEEEEvvEEEEvNT_6ParamsE,"a",@progbits
	.sectionflags	@""
	.align	4
.nv.constant0._ZN7cutlass13device_kernelINS_4gemm6kernel13GemmUniversalIN4cute5tupleIJiiiiEEENS1_10collective13CollectiveMmaINS1_34MainloopSm90TmaGmmaWarpSpecializedILi5ENS5_IJNS4_1CILi1EEESB_SB_EEENS1_35KernelTmaWarpSpecializedCooperativeEEENS5_IJNSA_ILi512EEENSA_ILi96EEENSA_ILi64EEEEEEaNS5_IJlSB_lEEEaSJ_NS4_8TiledMMAINS4_8MMA_AtomIJNS4_4SM904GMMA26MMA_64x96x32_S32S8S8_SS_TNEEEENS4_6LayoutINS5_IJNSA_ILi2EEESB_SB_EEENS5_IJSB_NSA_ILi0EEEST_EEEEENS5_IJNS4_10UnderscoreESW_SW_EEEEENS4_13SM90_TMA_LOADENS4_14ComposedLayoutINS4_7SwizzleILi2ELi4ELi3EEENS4_18smem_ptr_flag_bitsILi8EEENSQ_INS5_IJNSA_ILi8EEESH_EEENS5_IJSH_SB_EEEEEEEvNS4_8identityESZ_S19_vS1A_EENS_8epilogue10collective6detail29Sm90TmaWarpSpecializedAdapterINS1D_15DefaultEpilogueIaSJ_SJ_NS1C_6thread17LinearCombinationIaLi1EiiLNS1H_9ScaleType4KindE0ELNS_15FloatRoundStyleE2EaEENS1_15EpilogueDefaultEEEEEvvEEEEvNT_6ParamsE:
	.zero		1664


//--------------------- SYMBOLS --------------------------

	.type		.nv.reservedSmem.offset0,@object
	.size		.nv.reservedSmem.offset0,0x4
	.type		__assertfail,@function
